//
// Generated by NVIDIA NVVM Compiler
//
// Compiler Build ID: CL-36424714
// Cuda compilation tools, release 13.0, V13.0.88
// Based on NVVM 20.0.0
//

.version 9.0
.target sm_100
.address_size 64

	// .globl	_Z7mulMatAPiS_S_ii

.visible .entry _Z7mulMatAPiS_S_ii(
	.param .u64 .ptr .align 1 _Z7mulMatAPiS_S_ii_param_0,
	.param .u64 .ptr .align 1 _Z7mulMatAPiS_S_ii_param_1,
	.param .u64 .ptr .align 1 _Z7mulMatAPiS_S_ii_param_2,
	.param .u32 _Z7mulMatAPiS_S_ii_param_3,
	.param .u32 _Z7mulMatAPiS_S_ii_param_4
)
{
	.reg .pred 	%p<19>;
	.reg .b32 	%r<163>;
	.reg .b64 	%rd<82>;

	ld.param.u64 	%rd11, [_Z7mulMatAPiS_S_ii_param_0];
	ld.param.u64 	%rd12, [_Z7mulMatAPiS_S_ii_param_1];
	ld.param.u64 	%rd13, [_Z7mulMatAPiS_S_ii_param_2];
	ld.param.u32 	%r64, [_Z7mulMatAPiS_S_ii_param_3];
	ld.param.u32 	%r65, [_Z7mulMatAPiS_S_ii_param_4];
	cvta.to.global.u64 	%rd1, %rd12;
	cvta.to.global.u64 	%rd2, %rd11;
	cvta.to.global.u64 	%rd3, %rd13;
	setp.lt.s32 	%p1, %r65, 1;
	@%p1 bra 	$L__BB0_26;
	mov.u32 	%r66, %tid.x;
	setp.lt.s32 	%p2, %r64, 1;
	mul.lo.s32 	%r1, %r64, %r66;
	mul.lo.s32 	%r2, %r65, %r66;
	@%p2 bra 	$L__BB0_15;
	and.b32  	%r3, %r64, 7;
	and.b32  	%r4, %r64, 3;
	and.b32  	%r5, %r64, 2147483640;
	and.b32  	%r6, %r64, 1;
	neg.s32 	%r7, %r5;
	shl.b32 	%r8, %r65, 3;
	mul.lo.s32 	%r9, %r65, 5;
	mul.lo.s32 	%r10, %r65, 6;
	mul.lo.s32 	%r11, %r65, 7;
	cvt.u64.u32 	%rd4, %r1;
	mov.b32 	%r139, 0;
	shl.b64 	%rd32, %rd4, 2;
	add.s64 	%rd33, %rd32, %rd2;
	add.s64 	%rd5, %rd33, 16;
	mul.wide.u32 	%rd49, %r8, 4;
$L__BB0_3:
	setp.lt.u32 	%p11, %r64, 8;
	mov.b32 	%r153, 0;
	mov.u32 	%r158, %r153;
	@%p11 bra 	$L__BB0_6;
	add.s32 	%r146, %r65, %r139;
	shl.b32 	%r82, %r65, 1;
	add.s32 	%r145, %r82, %r139;
	mad.lo.s32 	%r144, %r65, 3, %r139;
	shl.b32 	%r83, %r65, 2;
	add.s32 	%r143, %r83, %r139;
	add.s32 	%r142, %r9, %r139;
	add.s32 	%r141, %r10, %r139;
	add.s32 	%r140, %r11, %r139;
	mul.wide.u32 	%rd34, %r139, 4;
	add.s64 	%rd81, %rd1, %rd34;
	mov.b32 	%r158, 0;
	mov.u64 	%rd80, %rd5;
	mov.u32 	%r147, %r7;
$L__BB0_5:
	.pragma "nounroll";
	ld.global.u32 	%r84, [%rd80+-16];
	ld.global.u32 	%r85, [%rd81];
	mad.lo.s32 	%r86, %r85, %r84, %r158;
	ld.global.u32 	%r87, [%rd80+-12];
	mul.wide.u32 	%rd35, %r146, 4;
	add.s64 	%rd36, %rd1, %rd35;
	ld.global.u32 	%r88, [%rd36];
	mad.lo.s32 	%r89, %r88, %r87, %r86;
	ld.global.u32 	%r90, [%rd80+-8];
	mul.wide.u32 	%rd37, %r145, 4;
	add.s64 	%rd38, %rd1, %rd37;
	ld.global.u32 	%r91, [%rd38];
	mad.lo.s32 	%r92, %r91, %r90, %r89;
	ld.global.u32 	%r93, [%rd80+-4];
	mul.wide.u32 	%rd39, %r144, 4;
	add.s64 	%rd40, %rd1, %rd39;
	ld.global.u32 	%r94, [%rd40];
	mad.lo.s32 	%r95, %r94, %r93, %r92;
	ld.global.u32 	%r96, [%rd80];
	mul.wide.u32 	%rd41, %r143, 4;
	add.s64 	%rd42, %rd1, %rd41;
	ld.global.u32 	%r97, [%rd42];
	mad.lo.s32 	%r98, %r97, %r96, %r95;
	ld.global.u32 	%r99, [%rd80+4];
	mul.wide.u32 	%rd43, %r142, 4;
	add.s64 	%rd44, %rd1, %rd43;
	ld.global.u32 	%r100, [%rd44];
	mad.lo.s32 	%r101, %r100, %r99, %r98;
	ld.global.u32 	%r102, [%rd80+8];
	mul.wide.u32 	%rd45, %r141, 4;
	add.s64 	%rd46, %rd1, %rd45;
	ld.global.u32 	%r103, [%rd46];
	mad.lo.s32 	%r104, %r103, %r102, %r101;
	ld.global.u32 	%r105, [%rd80+12];
	mul.wide.u32 	%rd47, %r140, 4;
	add.s64 	%rd48, %rd1, %rd47;
	ld.global.u32 	%r106, [%rd48];
	mad.lo.s32 	%r158, %r106, %r105, %r104;
	add.s32 	%r147, %r147, 8;
	add.s32 	%r146, %r146, %r8;
	add.s32 	%r145, %r145, %r8;
	add.s32 	%r144, %r144, %r8;
	add.s32 	%r143, %r143, %r8;
	add.s32 	%r142, %r142, %r8;
	add.s32 	%r141, %r141, %r8;
	add.s32 	%r140, %r140, %r8;
	add.s64 	%rd81, %rd81, %rd49;
	add.s64 	%rd80, %rd80, 32;
	setp.ne.s32 	%p12, %r147, 0;
	mov.u32 	%r153, %r5;
	@%p12 bra 	$L__BB0_5;
$L__BB0_6:
	setp.eq.s32 	%p13, %r3, 0;
	@%p13 bra 	$L__BB0_14;
	add.s32 	%r108, %r3, -1;
	setp.lt.u32 	%p14, %r108, 3;
	@%p14 bra 	$L__BB0_9;
	add.s32 	%r109, %r153, %r1;
	mul.wide.u32 	%rd50, %r109, 4;
	add.s64 	%rd51, %rd2, %rd50;
	ld.global.u32 	%r110, [%rd51];
	mad.lo.s32 	%r111, %r153, %r65, %r139;
	mul.wide.u32 	%rd52, %r111, 4;
	add.s64 	%rd53, %rd1, %rd52;
	ld.global.u32 	%r112, [%rd53];
	mad.lo.s32 	%r113, %r112, %r110, %r158;
	cvt.u64.u32 	%rd54, %r153;
	add.s64 	%rd55, %rd54, %rd4;
	shl.b64 	%rd56, %rd55, 2;
	add.s64 	%rd57, %rd2, %rd56;
	ld.global.u32 	%r114, [%rd57+4];
	add.s32 	%r115, %r111, %r65;
	mul.wide.u32 	%rd58, %r115, 4;
	add.s64 	%rd59, %rd1, %rd58;
	ld.global.u32 	%r116, [%rd59];
	mad.lo.s32 	%r117, %r116, %r114, %r113;
	ld.global.u32 	%r118, [%rd57+8];
	add.s32 	%r119, %r115, %r65;
	mul.wide.u32 	%rd60, %r119, 4;
	add.s64 	%rd61, %rd1, %rd60;
	ld.global.u32 	%r120, [%rd61];
	mad.lo.s32 	%r121, %r120, %r118, %r117;
	ld.global.u32 	%r122, [%rd57+12];
	add.s32 	%r123, %r119, %r65;
	mul.wide.u32 	%rd62, %r123, 4;
	add.s64 	%rd63, %rd1, %rd62;
	ld.global.u32 	%r124, [%rd63];
	mad.lo.s32 	%r158, %r124, %r122, %r121;
	add.s32 	%r153, %r153, 4;
$L__BB0_9:
	setp.eq.s32 	%p15, %r4, 0;
	@%p15 bra 	$L__BB0_14;
	setp.eq.s32 	%p16, %r4, 1;
	@%p16 bra 	$L__BB0_12;
	add.s32 	%r126, %r153, %r1;
	mul.wide.u32 	%rd64, %r126, 4;
	add.s64 	%rd65, %rd2, %rd64;
	ld.global.u32 	%r127, [%rd65];
	mad.lo.s32 	%r128, %r153, %r65, %r139;
	mul.wide.u32 	%rd66, %r128, 4;
	add.s64 	%rd67, %rd1, %rd66;
	ld.global.u32 	%r129, [%rd67];
	mad.lo.s32 	%r130, %r129, %r127, %r158;
	cvt.u64.u32 	%rd68, %r153;
	add.s64 	%rd69, %rd68, %rd4;
	shl.b64 	%rd70, %rd69, 2;
	add.s64 	%rd71, %rd2, %rd70;
	ld.global.u32 	%r131, [%rd71+4];
	add.s32 	%r132, %r128, %r65;
	mul.wide.u32 	%rd72, %r132, 4;
	add.s64 	%rd73, %rd1, %rd72;
	ld.global.u32 	%r133, [%rd73];
	mad.lo.s32 	%r158, %r133, %r131, %r130;
	add.s32 	%r153, %r153, 2;
$L__BB0_12:
	setp.eq.s32 	%p17, %r6, 0;
	@%p17 bra 	$L__BB0_14;
	add.s32 	%r134, %r153, %r1;
	mul.wide.u32 	%rd74, %r134, 4;
	add.s64 	%rd75, %rd2, %rd74;
	ld.global.u32 	%r135, [%rd75];
	mad.lo.s32 	%r136, %r153, %r65, %r139;
	mul.wide.u32 	%rd76, %r136, 4;
	add.s64 	%rd77, %rd1, %rd76;
	ld.global.u32 	%r137, [%rd77];
	mad.lo.s32 	%r158, %r137, %r135, %r158;
$L__BB0_14:
	add.s32 	%r138, %r139, %r2;
	mul.wide.u32 	%rd78, %r138, 4;
	add.s64 	%rd79, %rd3, %rd78;
	st.global.u32 	[%rd79], %r158;
	add.s32 	%r139, %r139, 1;
	setp.eq.s32 	%p18, %r139, %r65;
	@%p18 bra 	$L__BB0_26;
	bra.uni 	$L__BB0_3;
$L__BB0_15:
	and.b32  	%r54, %r65, 7;
	setp.lt.u32 	%p3, %r65, 8;
	mov.b32 	%r161, 0;
	@%p3 bra 	$L__BB0_18;
	and.b32  	%r161, %r65, 2147483640;
	mov.b32 	%r159, 0;
$L__BB0_17:
	.pragma "nounroll";
	add.s32 	%r69, %r159, %r2;
	mul.wide.u32 	%rd14, %r69, 4;
	add.s64 	%rd15, %rd3, %rd14;
	mov.b32 	%r70, 0;
	st.global.u32 	[%rd15], %r70;
	st.global.u32 	[%rd15+4], %r70;
	st.global.u32 	[%rd15+8], %r70;
	st.global.u32 	[%rd15+12], %r70;
	st.global.u32 	[%rd15+16], %r70;
	st.global.u32 	[%rd15+20], %r70;
	st.global.u32 	[%rd15+24], %r70;
	st.global.u32 	[%rd15+28], %r70;
	add.s32 	%r159, %r159, 8;
	setp.ne.s32 	%p4, %r159, %r161;
	@%p4 bra 	$L__BB0_17;
$L__BB0_18:
	setp.eq.s32 	%p5, %r54, 0;
	@%p5 bra 	$L__BB0_26;
	and.b32  	%r59, %r65, 3;
	setp.lt.u32 	%p6, %r54, 4;
	@%p6 bra 	$L__BB0_21;
	add.s32 	%r71, %r161, %r2;
	mul.wide.u32 	%rd16, %r71, 4;
	add.s64 	%rd17, %rd3, %rd16;
	mov.b32 	%r72, 0;
	st.global.u32 	[%rd17], %r72;
	cvt.u64.u32 	%rd18, %r2;
	cvt.u64.u32 	%rd19, %r161;
	add.s64 	%rd20, %rd19, %rd18;
	shl.b64 	%rd21, %rd20, 2;
	add.s64 	%rd22, %rd3, %rd21;
	st.global.u32 	[%rd22+4], %r72;
	st.global.u32 	[%rd22+8], %r72;
	st.global.u32 	[%rd22+12], %r72;
	add.s32 	%r161, %r161, 4;
$L__BB0_21:
	setp.eq.s32 	%p7, %r59, 0;
	@%p7 bra 	$L__BB0_26;
	setp.eq.s32 	%p8, %r59, 1;
	@%p8 bra 	$L__BB0_24;
	add.s32 	%r73, %r161, %r2;
	mul.wide.u32 	%rd23, %r73, 4;
	add.s64 	%rd24, %rd3, %rd23;
	mov.b32 	%r74, 0;
	st.global.u32 	[%rd24], %r74;
	cvt.u64.u32 	%rd25, %r2;
	cvt.u64.u32 	%rd26, %r161;
	add.s64 	%rd27, %rd26, %rd25;
	shl.b64 	%rd28, %rd27, 2;
	add.s64 	%rd29, %rd3, %rd28;
	st.global.u32 	[%rd29+4], %r74;
	add.s32 	%r161, %r161, 2;
$L__BB0_24:
	and.b32  	%r75, %r65, 1;
	setp.eq.b32 	%p9, %r75, 1;
	not.pred 	%p10, %p9;
	@%p10 bra 	$L__BB0_26;
	add.s32 	%r76, %r161, %r2;
	mul.wide.u32 	%rd30, %r76, 4;
	add.s64 	%rd31, %rd3, %rd30;
	mov.b32 	%r77, 0;
	st.global.u32 	[%rd31], %r77;
$L__BB0_26:
	ret;

}
	// .globl	_Z7mulMatBPiS_S_ii
.visible .entry _Z7mulMatBPiS_S_ii(
	.param .u64 .ptr .align 1 _Z7mulMatBPiS_S_ii_param_0,
	.param .u64 .ptr .align 1 _Z7mulMatBPiS_S_ii_param_1,
	.param .u64 .ptr .align 1 _Z7mulMatBPiS_S_ii_param_2,
	.param .u32 _Z7mulMatBPiS_S_ii_param_3,
	.param .u32 _Z7mulMatBPiS_S_ii_param_4
)
{
	.reg .pred 	%p<19>;
	.reg .b32 	%r<171>;
	.reg .b64 	%rd<95>;

	ld.param.u64 	%rd11, [_Z7mulMatBPiS_S_ii_param_0];
	ld.param.u64 	%rd12, [_Z7mulMatBPiS_S_ii_param_1];
	ld.param.u64 	%rd13, [_Z7mulMatBPiS_S_ii_param_2];
	ld.param.u32 	%r63, [_Z7mulMatBPiS_S_ii_param_3];
	ld.param.u32 	%r64, [_Z7mulMatBPiS_S_ii_param_4];
	cvta.to.global.u64 	%rd1, %rd12;
	cvta.to.global.u64 	%rd2, %rd11;
	cvta.to.global.u64 	%rd3, %rd13;
	mov.u32 	%r1, %tid.x;
	mov.u32 	%r2, %ntid.x;
	setp.lt.s32 	%p1, %r63, 1;
	@%p1 bra 	$L__BB1_26;
	setp.lt.s32 	%p2, %r64, 1;
	@%p2 bra 	$L__BB1_15;
	and.b32  	%r3, %r64, 7;
	add.s32 	%r4, %r3, -1;
	and.b32  	%r5, %r64, 3;
	and.b32  	%r6, %r64, 2147483640;
	and.b32  	%r7, %r64, 1;
	neg.s32 	%r8, %r6;
	add.s32 	%r9, %r1, %r2;
	shl.b32 	%r10, %r2, 3;
	shl.b32 	%r88, %r2, 1;
	add.s32 	%r11, %r1, %r88;
	mad.lo.s32 	%r12, %r2, 3, %r1;
	shl.b32 	%r89, %r2, 2;
	add.s32 	%r13, %r1, %r89;
	mad.lo.s32 	%r14, %r2, 5, %r1;
	mad.lo.s32 	%r15, %r2, 6, %r1;
	mad.lo.s32 	%r16, %r2, 7, %r1;
	mul.wide.u32 	%rd44, %r1, 4;
	add.s64 	%rd4, %rd1, %rd44;
	mul.wide.u32 	%rd5, %r2, 32;
	mov.b32 	%r147, 0;
$L__BB1_3:
	setp.lt.u32 	%p11, %r64, 8;
	mul.lo.s32 	%r18, %r147, %r64;
	mov.b32 	%r161, 0;
	mov.u32 	%r166, %r161;
	@%p11 bra 	$L__BB1_6;
	mul.wide.u32 	%rd45, %r18, 4;
	add.s64 	%rd46, %rd2, %rd45;
	add.s64 	%rd93, %rd46, 16;
	mov.b32 	%r166, 0;
	mov.u64 	%rd94, %rd4;
	mov.u32 	%r148, %r16;
	mov.u32 	%r149, %r15;
	mov.u32 	%r150, %r14;
	mov.u32 	%r151, %r13;
	mov.u32 	%r152, %r12;
	mov.u32 	%r153, %r11;
	mov.u32 	%r154, %r9;
	mov.u32 	%r155, %r8;
$L__BB1_5:
	.pragma "nounroll";
	ld.global.u32 	%r93, [%rd93+-16];
	ld.global.u32 	%r94, [%rd94];
	mad.lo.s32 	%r95, %r94, %r93, %r166;
	ld.global.u32 	%r96, [%rd93+-12];
	mul.wide.u32 	%rd47, %r154, 4;
	add.s64 	%rd48, %rd1, %rd47;
	ld.global.u32 	%r97, [%rd48];
	mad.lo.s32 	%r98, %r97, %r96, %r95;
	ld.global.u32 	%r99, [%rd93+-8];
	mul.wide.u32 	%rd49, %r153, 4;
	add.s64 	%rd50, %rd1, %rd49;
	ld.global.u32 	%r100, [%rd50];
	mad.lo.s32 	%r101, %r100, %r99, %r98;
	ld.global.u32 	%r102, [%rd93+-4];
	mul.wide.u32 	%rd51, %r152, 4;
	add.s64 	%rd52, %rd1, %rd51;
	ld.global.u32 	%r103, [%rd52];
	mad.lo.s32 	%r104, %r103, %r102, %r101;
	ld.global.u32 	%r105, [%rd93];
	mul.wide.u32 	%rd53, %r151, 4;
	add.s64 	%rd54, %rd1, %rd53;
	ld.global.u32 	%r106, [%rd54];
	mad.lo.s32 	%r107, %r106, %r105, %r104;
	ld.global.u32 	%r108, [%rd93+4];
	mul.wide.u32 	%rd55, %r150, 4;
	add.s64 	%rd56, %rd1, %rd55;
	ld.global.u32 	%r109, [%rd56];
	mad.lo.s32 	%r110, %r109, %r108, %r107;
	ld.global.u32 	%r111, [%rd93+8];
	mul.wide.u32 	%rd57, %r149, 4;
	add.s64 	%rd58, %rd1, %rd57;
	ld.global.u32 	%r112, [%rd58];
	mad.lo.s32 	%r113, %r112, %r111, %r110;
	ld.global.u32 	%r114, [%rd93+12];
	mul.wide.u32 	%rd59, %r148, 4;
	add.s64 	%rd60, %rd1, %rd59;
	ld.global.u32 	%r115, [%rd60];
	mad.lo.s32 	%r166, %r115, %r114, %r113;
	add.s32 	%r155, %r155, 8;
	add.s32 	%r154, %r154, %r10;
	add.s32 	%r153, %r153, %r10;
	add.s32 	%r152, %r152, %r10;
	add.s32 	%r151, %r151, %r10;
	add.s32 	%r150, %r150, %r10;
	add.s32 	%r149, %r149, %r10;
	add.s32 	%r148, %r148, %r10;
	add.s64 	%rd94, %rd94, %rd5;
	add.s64 	%rd93, %rd93, 32;
	setp.ne.s32 	%p12, %r155, 0;
	mov.u32 	%r161, %r6;
	@%p12 bra 	$L__BB1_5;
$L__BB1_6:
	setp.eq.s32 	%p13, %r3, 0;
	@%p13 bra 	$L__BB1_14;
	setp.lt.u32 	%p14, %r4, 3;
	@%p14 bra 	$L__BB1_9;
	add.s32 	%r117, %r161, %r18;
	mul.wide.u32 	%rd61, %r117, 4;
	add.s64 	%rd62, %rd2, %rd61;
	ld.global.u32 	%r118, [%rd62];
	mad.lo.s32 	%r119, %r161, %r2, %r1;
	mul.wide.u32 	%rd63, %r119, 4;
	add.s64 	%rd64, %rd1, %rd63;
	ld.global.u32 	%r120, [%rd64];
	mad.lo.s32 	%r121, %r120, %r118, %r166;
	cvt.u64.u32 	%rd65, %r18;
	cvt.u64.u32 	%rd66, %r161;
	add.s64 	%rd67, %rd66, %rd65;
	shl.b64 	%rd68, %rd67, 2;
	add.s64 	%rd69, %rd2, %rd68;
	ld.global.u32 	%r122, [%rd69+4];
	add.s32 	%r123, %r119, %r2;
	mul.wide.u32 	%rd70, %r123, 4;
	add.s64 	%rd71, %rd1, %rd70;
	ld.global.u32 	%r124, [%rd71];
	mad.lo.s32 	%r125, %r124, %r122, %r121;
	ld.global.u32 	%r126, [%rd69+8];
	add.s32 	%r127, %r123, %r2;
	mul.wide.u32 	%rd72, %r127, 4;
	add.s64 	%rd73, %rd1, %rd72;
	ld.global.u32 	%r128, [%rd73];
	mad.lo.s32 	%r129, %r128, %r126, %r125;
	ld.global.u32 	%r130, [%rd69+12];
	add.s32 	%r131, %r127, %r2;
	mul.wide.u32 	%rd74, %r131, 4;
	add.s64 	%rd75, %rd1, %rd74;
	ld.global.u32 	%r132, [%rd75];
	mad.lo.s32 	%r166, %r132, %r130, %r129;
	add.s32 	%r161, %r161, 4;
$L__BB1_9:
	setp.eq.s32 	%p15, %r5, 0;
	@%p15 bra 	$L__BB1_14;
	setp.eq.s32 	%p16, %r5, 1;
	@%p16 bra 	$L__BB1_12;
	add.s32 	%r134, %r161, %r18;
	mul.wide.u32 	%rd76, %r134, 4;
	add.s64 	%rd77, %rd2, %rd76;
	ld.global.u32 	%r135, [%rd77];
	mad.lo.s32 	%r136, %r161, %r2, %r1;
	mul.wide.u32 	%rd78, %r136, 4;
	add.s64 	%rd79, %rd1, %rd78;
	ld.global.u32 	%r137, [%rd79];
	mad.lo.s32 	%r138, %r137, %r135, %r166;
	cvt.u64.u32 	%rd80, %r18;
	cvt.u64.u32 	%rd81, %r161;
	add.s64 	%rd82, %rd81, %rd80;
	shl.b64 	%rd83, %rd82, 2;
	add.s64 	%rd84, %rd2, %rd83;
	ld.global.u32 	%r139, [%rd84+4];
	add.s32 	%r140, %r136, %r2;
	mul.wide.u32 	%rd85, %r140, 4;
	add.s64 	%rd86, %rd1, %rd85;
	ld.global.u32 	%r141, [%rd86];
	mad.lo.s32 	%r166, %r141, %r139, %r138;
	add.s32 	%r161, %r161, 2;
$L__BB1_12:
	setp.eq.s32 	%p17, %r7, 0;
	@%p17 bra 	$L__BB1_14;
	add.s32 	%r142, %r161, %r18;
	mul.wide.u32 	%rd87, %r142, 4;
	add.s64 	%rd88, %rd2, %rd87;
	ld.global.u32 	%r143, [%rd88];
	mad.lo.s32 	%r144, %r161, %r2, %r1;
	mul.wide.u32 	%rd89, %r144, 4;
	add.s64 	%rd90, %rd1, %rd89;
	ld.global.u32 	%r145, [%rd90];
	mad.lo.s32 	%r166, %r145, %r143, %r166;
$L__BB1_14:
	mad.lo.s32 	%r146, %r147, %r2, %r1;
	mul.wide.u32 	%rd91, %r146, 4;
	add.s64 	%rd92, %rd3, %rd91;
	st.global.u32 	[%rd92], %r166;
	add.s32 	%r147, %r147, 1;
	setp.eq.s32 	%p18, %r147, %r63;
	@%p18 bra 	$L__BB1_26;
	bra.uni 	$L__BB1_3;
$L__BB1_15:
	and.b32  	%r53, %r63, 7;
	setp.lt.u32 	%p3, %r63, 8;
	mov.b32 	%r169, 0;
	@%p3 bra 	$L__BB1_18;
	and.b32  	%r169, %r63, 2147483640;
	mov.b32 	%r167, 0;
$L__BB1_17:
	.pragma "nounroll";
	mad.lo.s32 	%r67, %r167, %r2, %r1;
	mul.wide.u32 	%rd14, %r67, 4;
	add.s64 	%rd15, %rd3, %rd14;
	mov.b32 	%r68, 0;
	st.global.u32 	[%rd15], %r68;
	add.s32 	%r69, %r67, %r2;
	mul.wide.u32 	%rd16, %r69, 4;
	add.s64 	%rd17, %rd3, %rd16;
	st.global.u32 	[%rd17], %r68;
	add.s32 	%r70, %r69, %r2;
	mul.wide.u32 	%rd18, %r70, 4;
	add.s64 	%rd19, %rd3, %rd18;
	st.global.u32 	[%rd19], %r68;
	add.s32 	%r71, %r70, %r2;
	mul.wide.u32 	%rd20, %r71, 4;
	add.s64 	%rd21, %rd3, %rd20;
	st.global.u32 	[%rd21], %r68;
	add.s32 	%r72, %r71, %r2;
	mul.wide.u32 	%rd22, %r72, 4;
	add.s64 	%rd23, %rd3, %rd22;
	st.global.u32 	[%rd23], %r68;
	add.s32 	%r73, %r72, %r2;
	mul.wide.u32 	%rd24, %r73, 4;
	add.s64 	%rd25, %rd3, %rd24;
	st.global.u32 	[%rd25], %r68;
	add.s32 	%r74, %r73, %r2;
	mul.wide.u32 	%rd26, %r74, 4;
	add.s64 	%rd27, %rd3, %rd26;
	st.global.u32 	[%rd27], %r68;
	add.s32 	%r75, %r74, %r2;
	mul.wide.u32 	%rd28, %r75, 4;
	add.s64 	%rd29, %rd3, %rd28;
	st.global.u32 	[%rd29], %r68;
	add.s32 	%r167, %r167, 8;
	setp.ne.s32 	%p4, %r167, %r169;
	@%p4 bra 	$L__BB1_17;
$L__BB1_18:
	setp.eq.s32 	%p5, %r53, 0;
	@%p5 bra 	$L__BB1_26;
	and.b32  	%r58, %r63, 3;
	setp.lt.u32 	%p6, %r53, 4;
	@%p6 bra 	$L__BB1_21;
	mad.lo.s32 	%r76, %r169, %r2, %r1;
	mul.wide.u32 	%rd30, %r76, 4;
	add.s64 	%rd31, %rd3, %rd30;
	mov.b32 	%r77, 0;
	st.global.u32 	[%rd31], %r77;
	add.s32 	%r78, %r76, %r2;
	mul.wide.u32 	%rd32, %r78, 4;
	add.s64 	%rd33, %rd3, %rd32;
	st.global.u32 	[%rd33], %r77;
	add.s32 	%r79, %r78, %r2;
	mul.wide.u32 	%rd34, %r79, 4;
	add.s64 	%rd35, %rd3, %rd34;
	st.global.u32 	[%rd35], %r77;
	add.s32 	%r80, %r79, %r2;
	mul.wide.u32 	%rd36, %r80, 4;
	add.s64 	%rd37, %rd3, %rd36;
	st.global.u32 	[%rd37], %r77;
	add.s32 	%r169, %r169, 4;
$L__BB1_21:
	setp.eq.s32 	%p7, %r58, 0;
	@%p7 bra 	$L__BB1_26;
	setp.eq.s32 	%p8, %r58, 1;
	@%p8 bra 	$L__BB1_24;
	mad.lo.s32 	%r81, %r169, %r2, %r1;
	mul.wide.u32 	%rd38, %r81, 4;
	add.s64 	%rd39, %rd3, %rd38;
	mov.b32 	%r82, 0;
	st.global.u32 	[%rd39], %r82;
	add.s32 	%r83, %r81, %r2;
	mul.wide.u32 	%rd40, %r83, 4;
	add.s64 	%rd41, %rd3, %rd40;
	st.global.u32 	[%rd41], %r82;
	add.s32 	%r169, %r169, 2;
$L__BB1_24:
	and.b32  	%r84, %r63, 1;
	setp.eq.b32 	%p9, %r84, 1;
	not.pred 	%p10, %p9;
	@%p10 bra 	$L__BB1_26;
	mad.lo.s32 	%r85, %r169, %r2, %r1;
	mul.wide.u32 	%rd42, %r85, 4;
	add.s64 	%rd43, %rd3, %rd42;
	mov.b32 	%r86, 0;
	st.global.u32 	[%rd43], %r86;
$L__BB1_26:
	ret;

}
	// .globl	_Z7mulMatCPiS_S_ii
.visible .entry _Z7mulMatCPiS_S_ii(
	.param .u64 .ptr .align 1 _Z7mulMatCPiS_S_ii_param_0,
	.param .u64 .ptr .align 1 _Z7mulMatCPiS_S_ii_param_1,
	.param .u64 .ptr .align 1 _Z7mulMatCPiS_S_ii_param_2,
	.param .u32 _Z7mulMatCPiS_S_ii_param_3,
	.param .u32 _Z7mulMatCPiS_S_ii_param_4
)
{
	.reg .pred 	%p<10>;
	.reg .b32 	%r<105>;
	.reg .b64 	%rd<40>;

	ld.param.u64 	%rd5, [_Z7mulMatCPiS_S_ii_param_0];
	ld.param.u64 	%rd6, [_Z7mulMatCPiS_S_ii_param_1];
	ld.param.u64 	%rd4, [_Z7mulMatCPiS_S_ii_param_2];
	ld.param.u32 	%r32, [_Z7mulMatCPiS_S_ii_param_3];
	ld.param.u32 	%r33, [_Z7mulMatCPiS_S_ii_param_4];
	cvta.to.global.u64 	%rd1, %rd6;
	cvta.to.global.u64 	%rd2, %rd5;
	mov.u32 	%r35, %tid.x;
	div.s32 	%r1, %r35, %r33;
	mul.lo.s32 	%r36, %r1, %r33;
	sub.s32 	%r2, %r35, %r36;
	setp.lt.s32 	%p1, %r32, 1;
	mov.b32 	%r104, 0;
	@%p1 bra 	$L__BB2_12;
	mul.lo.s32 	%r3, %r1, %r32;
	and.b32  	%r4, %r32, 7;
	setp.lt.u32 	%p2, %r32, 8;
	mov.b32 	%r99, 0;
	mov.u32 	%r104, %r99;
	@%p2 bra 	$L__BB2_4;
	and.b32  	%r99, %r32, 2147483640;
	neg.s32 	%r93, %r99;
	shl.b32 	%r7, %r33, 3;
	add.s64 	%rd3, %rd2, 16;
	mov.b32 	%r104, 0;
	mul.wide.s32 	%rd11, %r33, 4;
	mov.u32 	%r91, %r3;
	mov.u32 	%r92, %r2;
$L__BB2_3:
	.pragma "nounroll";
	mul.wide.s32 	%rd7, %r91, 4;
	add.s64 	%rd8, %rd3, %rd7;
	ld.global.u32 	%r40, [%rd8+-16];
	mul.wide.s32 	%rd9, %r92, 4;
	add.s64 	%rd10, %rd1, %rd9;
	ld.global.u32 	%r41, [%rd10];
	mad.lo.s32 	%r42, %r41, %r40, %r104;
	ld.global.u32 	%r43, [%rd8+-12];
	add.s64 	%rd12, %rd10, %rd11;
	ld.global.u32 	%r44, [%rd12];
	mad.lo.s32 	%r45, %r44, %r43, %r42;
	ld.global.u32 	%r46, [%rd8+-8];
	add.s64 	%rd13, %rd12, %rd11;
	ld.global.u32 	%r47, [%rd13];
	mad.lo.s32 	%r48, %r47, %r46, %r45;
	ld.global.u32 	%r49, [%rd8+-4];
	add.s64 	%rd14, %rd13, %rd11;
	ld.global.u32 	%r50, [%rd14];
	mad.lo.s32 	%r51, %r50, %r49, %r48;
	ld.global.u32 	%r52, [%rd8];
	add.s64 	%rd15, %rd14, %rd11;
	ld.global.u32 	%r53, [%rd15];
	mad.lo.s32 	%r54, %r53, %r52, %r51;
	ld.global.u32 	%r55, [%rd8+4];
	add.s64 	%rd16, %rd15, %rd11;
	ld.global.u32 	%r56, [%rd16];
	mad.lo.s32 	%r57, %r56, %r55, %r54;
	ld.global.u32 	%r58, [%rd8+8];
	add.s64 	%rd17, %rd16, %rd11;
	ld.global.u32 	%r59, [%rd17];
	mad.lo.s32 	%r60, %r59, %r58, %r57;
	ld.global.u32 	%r61, [%rd8+12];
	add.s64 	%rd18, %rd17, %rd11;
	ld.global.u32 	%r62, [%rd18];
	mad.lo.s32 	%r104, %r62, %r61, %r60;
	add.s32 	%r93, %r93, 8;
	add.s32 	%r92, %r92, %r7;
	add.s32 	%r91, %r91, 8;
	setp.ne.s32 	%p3, %r93, 0;
	@%p3 bra 	$L__BB2_3;
$L__BB2_4:
	setp.eq.s32 	%p4, %r4, 0;
	@%p4 bra 	$L__BB2_12;
	and.b32  	%r19, %r32, 3;
	setp.lt.u32 	%p5, %r4, 4;
	@%p5 bra 	$L__BB2_7;
	add.s32 	%r64, %r99, %r3;
	mul.wide.s32 	%rd19, %r64, 4;
	add.s64 	%rd20, %rd2, %rd19;
	ld.global.u32 	%r65, [%rd20];
	mad.lo.s32 	%r66, %r99, %r33, %r2;
	mul.wide.s32 	%rd21, %r66, 4;
	add.s64 	%rd22, %rd1, %rd21;
	ld.global.u32 	%r67, [%rd22];
	mad.lo.s32 	%r68, %r67, %r65, %r104;
	ld.global.u32 	%r69, [%rd20+4];
	mul.wide.s32 	%rd23, %r33, 4;
	add.s64 	%rd24, %rd22, %rd23;
	ld.global.u32 	%r70, [%rd24];
	mad.lo.s32 	%r71, %r70, %r69, %r68;
	ld.global.u32 	%r72, [%rd20+8];
	add.s64 	%rd25, %rd24, %rd23;
	ld.global.u32 	%r73, [%rd25];
	mad.lo.s32 	%r74, %r73, %r72, %r71;
	ld.global.u32 	%r75, [%rd20+12];
	add.s64 	%rd26, %rd25, %rd23;
	ld.global.u32 	%r76, [%rd26];
	mad.lo.s32 	%r104, %r76, %r75, %r74;
	add.s32 	%r99, %r99, 4;
$L__BB2_7:
	setp.eq.s32 	%p6, %r19, 0;
	@%p6 bra 	$L__BB2_12;
	setp.eq.s32 	%p7, %r19, 1;
	@%p7 bra 	$L__BB2_10;
	add.s32 	%r78, %r99, %r3;
	mul.wide.s32 	%rd27, %r78, 4;
	add.s64 	%rd28, %rd2, %rd27;
	ld.global.u32 	%r79, [%rd28];
	mad.lo.s32 	%r80, %r99, %r33, %r2;
	mul.wide.s32 	%rd29, %r80, 4;
	add.s64 	%rd30, %rd1, %rd29;
	ld.global.u32 	%r81, [%rd30];
	mad.lo.s32 	%r82, %r81, %r79, %r104;
	ld.global.u32 	%r83, [%rd28+4];
	mul.wide.s32 	%rd31, %r33, 4;
	add.s64 	%rd32, %rd30, %rd31;
	ld.global.u32 	%r84, [%rd32];
	mad.lo.s32 	%r104, %r84, %r83, %r82;
	add.s32 	%r99, %r99, 2;
$L__BB2_10:
	and.b32  	%r85, %r32, 1;
	setp.eq.b32 	%p8, %r85, 1;
	not.pred 	%p9, %p8;
	@%p9 bra 	$L__BB2_12;
	add.s32 	%r86, %r99, %r3;
	mul.wide.s32 	%rd33, %r86, 4;
	add.s64 	%rd34, %rd2, %rd33;
	ld.global.u32 	%r87, [%rd34];
	mad.lo.s32 	%r88, %r99, %r33, %r2;
	mul.wide.s32 	%rd35, %r88, 4;
	add.s64 	%rd36, %rd1, %rd35;
	ld.global.u32 	%r89, [%rd36];
	mad.lo.s32 	%r104, %r89, %r87, %r104;
$L__BB2_12:
	cvta.to.global.u64 	%rd37, %rd4;
	mad.lo.s32 	%r90, %r1, %r33, %r2;
	mul.wide.s32 	%rd38, %r90, 4;
	add.s64 	%rd39, %rd37, %rd38;
	st.global.u32 	[%rd39], %r104;
	ret;

}


// ===== COMPILED SASS (sm_100) =====

	.target	sm_100

	.elftype	@"ET_EXEC"


//--------------------- .note.nv.tkinfo           --------------------------
	.section	.note.nv.tkinfo,"",@"SHT_NOTE"
	.sectionflags	@"SHF_NOTE_NV_TKINFO"
	.tkinfo
        /*0018*/ 	.word	0x00000002
        /*0030*/ 	.string	""
        /*0030*/ 	.string	"ptxas"
        /*0030*/ 	.string	"Cuda compilation tools, release 13.0, V13.0.88"
        /*0030*/ 	.string	"Build cuda_13.0.r13.0/compiler.36424714_0"
        /*0030*/ 	.string	"-arch sm_100 -m 64 "



//--------------------- .note.nv.cuinfo           --------------------------
	.section	.note.nv.cuinfo,"",@"SHT_NOTE"
	.sectionflags	@"SHF_NOTE_NV_CUINFO"
        /*0018*/ 	.short	0x0002
        /*001a*/ 	.short	0x0064
        /*001c*/ 	.short	0x0082
	.zero		2


//--------------------- .nv.info                  --------------------------
	.section	.nv.info,"",@"SHT_CUDA_INFO"
	.align	4


	//----- nvinfo : EIATTR_REGCOUNT
	.align		4
        /*0000*/ 	.byte	0x04, 0x2f
        /*0002*/ 	.short	(.L_1 - .L_0)
	.align		4
.L_0:
        /*0004*/ 	.word	index@(_Z7mulMatAPiS_S_ii)
        /*0008*/ 	.word	0x00000020


	//----- nvinfo : EIATTR_FRAME_SIZE
	.align		4
.L_1:
        /*000c*/ 	.byte	0x04, 0x11
        /*000e*/ 	.short	(.L_3 - .L_2)
	.align		4
.L_2:
        /*0010*/ 	.word	index@(_Z7mulMatAPiS_S_ii)
        /*0014*/ 	.word	0x00000000


	//----- nvinfo : EIATTR_REGCOUNT
	.align		4
.L_3:
        /*0018*/ 	.byte	0x04, 0x2f
        /*001a*/ 	.short	(.L_5 - .L_4)
	.align		4
.L_4:
        /*001c*/ 	.word	index@(_Z7mulMatBPiS_S_ii)
        /*0020*/ 	.word	0x00000020


	//----- nvinfo : EIATTR_FRAME_SIZE
	.align		4
.L_5:
        /*0024*/ 	.byte	0x04, 0x11
        /*0026*/ 	.short	(.L_7 - .L_6)
	.align		4
.L_6:
        /*0028*/ 	.word	index@(_Z7mulMatBPiS_S_ii)
        /*002c*/ 	.word	0x00000000


	//----- nvinfo : EIATTR_REGCOUNT
	.align		4
.L_7:
        /*0030*/ 	.byte	0x04, 0x2f
        /*0032*/ 	.short	(.L_9 - .L_8)
	.align		4
.L_8:
        /*0034*/ 	.word	index@(_Z7mulMatCPiS_S_ii)
        /*0038*/ 	.word	0x00000020


	//----- nvinfo : EIATTR_FRAME_SIZE
	.align		4
.L_9:
        /*003c*/ 	.byte	0x04, 0x11
        /*003e*/ 	.short	(.L_11 - .L_10)
	.align		4
.L_10:
        /*0040*/ 	.word	index@(_Z7mulMatCPiS_S_ii)
        /*0044*/ 	.word	0x00000000


	//----- nvinfo : EIATTR_MIN_STACK_SIZE
	.align		4
.L_11:
        /*0048*/ 	.byte	0x04, 0x12
        /*004a*/ 	.short	(.L_13 - .L_12)
	.align		4
.L_12:
        /*004c*/ 	.word	index@(_Z7mulMatCPiS_S_ii)
        /*0050*/ 	.word	0x00000000


	//----- nvinfo : EIATTR_MIN_STACK_SIZE
	.align		4
.L_13:
        /*0054*/ 	.byte	0x04, 0x12
        /*0056*/ 	.short	(.L_15 - .L_14)
	.align		4
.L_14:
        /*0058*/ 	.word	index@(_Z7mulMatBPiS_S_ii)
        /*005c*/ 	.word	0x00000000


	//----- nvinfo : EIATTR_MIN_STACK_SIZE
	.align		4
.L_15:
        /*0060*/ 	.byte	0x04, 0x12
        /*0062*/ 	.short	(.L_17 - .L_16)
	.align		4
.L_16:
        /*0064*/ 	.word	index@(_Z7mulMatAPiS_S_ii)
        /*0068*/ 	.word	0x00000000
.L_17:


//--------------------- .nv.compat                --------------------------
	.section	.nv.compat,"",@"SHT_CUDA_COMPAT_INFO"
	.align	4
        /*0000*/ 	.byte	0x02, 0x09, 0x00, 0x00, 0x02, 0x02, 0x01, 0x00, 0x02, 0x05, 0x05, 0x00, 0x03, 0x07, 0x01, 0x01
        /*0010*/ 	.byte	0x02, 0x03, 0x00, 0x00, 0x02, 0x06, 0x01, 0x00, 0x04, 0x0b, 0x08, 0x00, 0x09, 0x00, 0x00, 0x00
        /*0020*/ 	.byte	0x00, 0x00, 0x00, 0x00


//--------------------- .nv.info._Z7mulMatCPiS_S_ii --------------------------
	.section	.nv.info._Z7mulMatCPiS_S_ii,"",@"SHT_CUDA_INFO"
	.sectionflags	@""
	.align	4


	//----- nvinfo : EIATTR_CUDA_API_VERSION
	.align		4
        /*0000*/ 	.byte	0x04, 0x37
        /*0002*/ 	.short	(.L_19 - .L_18)
.L_18:
        /*0004*/ 	.word	0x00000082


	//----- nvinfo : EIATTR_KPARAM_INFO
	.align		4
.L_19:
        /*0008*/ 	.byte	0x04, 0x17
        /*000a*/ 	.short	(.L_21 - .L_20)
.L_20:
        /*000c*/ 	.word	0x00000000
        /*0010*/ 	.short	0x0004
        /*0012*/ 	.short	0x001c
        /*0014*/ 	.byte	0x00, 0xf0, 0x11, 0x00


	//----- nvinfo : EIATTR_KPARAM_INFO
	.align		4
.L_21:
        /*0018*/ 	.byte	0x04, 0x17
        /*001a*/ 	.short	(.L_23 - .L_22)
.L_22:
        /*001c*/ 	.word	0x00000000
        /*0020*/ 	.short	0x0003
        /*0022*/ 	.short	0x0018
        /*0024*/ 	.byte	0x00, 0xf0, 0x11, 0x00


	//----- nvinfo : EIATTR_KPARAM_INFO
	.align		4
.L_23:
        /*0028*/ 	.byte	0x04, 0x17
        /*002a*/ 	.short	(.L_25 - .L_24)
.L_24:
        /*002c*/ 	.word	0x00000000
        /*0030*/ 	.short	0x0002
        /*0032*/ 	.short	0x0010
        /*0034*/ 	.byte	0x00, 0xf5, 0x21, 0x00


	//----- nvinfo : EIATTR_KPARAM_INFO
	.align		4
.L_25:
        /*0038*/ 	.byte	0x04, 0x17
        /*003a*/ 	.short	(.L_27 - .L_26)
.L_26:
        /*003c*/ 	.word	0x00000000
        /*0040*/ 	.short	0x0001
        /*0042*/ 	.short	0x0008
        /*0044*/ 	.byte	0x00, 0xf5, 0x21, 0x00


	//----- nvinfo : EIATTR_KPARAM_INFO
	.align		4
.L_27:
        /*0048*/ 	.byte	0x04, 0x17
        /*004a*/ 	.short	(.L_29 - .L_28)
.L_28:
        /*004c*/ 	.word	0x00000000
        /*0050*/ 	.short	0x0000
        /*0052*/ 	.short	0x0000
        /*0054*/ 	.byte	0x00, 0xf5, 0x21, 0x00


	//----- nvinfo : EIATTR_SPARSE_MMA_MASK
	.align		4
.L_29:
        /*0058*/ 	.byte	0x03, 0x50
        /*005a*/ 	.short	0x0000


	//----- nvinfo : EIATTR_MAXREG_COUNT
	.align		4
        /*005c*/ 	.byte	0x03, 0x1b
        /*005e*/ 	.short	0x00ff


	//----- nvinfo : EIATTR_MERCURY_ISA_VERSION
	.align		4
        /*0060*/ 	.byte	0x03, 0x5f
        /*0062*/ 	.short	0x0101


	//----- nvinfo : EIATTR_VRC_CTA_INIT_COUNT
	.align		4
        /*0064*/ 	.byte	0x02, 0x4a
	.zero		1
	.zero		1


	//----- nvinfo : EIATTR_EXIT_INSTR_OFFSETS
	.align		4
        /*0068*/ 	.byte	0x04, 0x1c
        /*006a*/ 	.short	(.L_31 - .L_30)


	//   ....[0]....
.L_30:
        /*006c*/ 	.word	0x00000930


	//----- nvinfo : EIATTR_CBANK_PARAM_SIZE
	.align		4
.L_31:
        /*0070*/ 	.byte	0x03, 0x19
        /*0072*/ 	.short	0x0020


	//----- nvinfo : EIATTR_PARAM_CBANK
	.align		4
        /*0074*/ 	.byte	0x04, 0x0a
        /*0076*/ 	.short	(.L_33 - .L_32)
	.align		4
.L_32:
        /*0078*/ 	.word	index@(.nv.constant0._Z7mulMatCPiS_S_ii)
        /*007c*/ 	.short	0x0380
        /*007e*/ 	.short	0x0020


	//----- nvinfo : EIATTR_SW_WAR
	.align		4
.L_33:
        /*0080*/ 	.byte	0x04, 0x36
        /*0082*/ 	.short	(.L_35 - .L_34)
.L_34:
        /*0084*/ 	.word	0x00000008
.L_35:


//--------------------- .nv.info._Z7mulMatBPiS_S_ii --------------------------
	.section	.nv.info._Z7mulMatBPiS_S_ii,"",@"SHT_CUDA_INFO"
	.sectionflags	@""
	.align	4


	//----- nvinfo : EIATTR_CUDA_API_VERSION
	.align		4
        /*0000*/ 	.byte	0x04, 0x37
        /*0002*/ 	.short	(.L_37 - .L_36)
.L_36:
        /*0004*/ 	.word	0x00000082


	//----- nvinfo : EIATTR_KPARAM_INFO
	.align		4
.L_37:
        /*0008*/ 	.byte	0x04, 0x17
        /*000a*/ 	.short	(.L_39 - .L_38)
.L_38:
        /*000c*/ 	.word	0x00000000
        /*0010*/ 	.short	0x0004
        /*0012*/ 	.short	0x001c
        /*0014*/ 	.byte	0x00, 0xf0, 0x11, 0x00


	//----- nvinfo : EIATTR_KPARAM_INFO
	.align		4
.L_39:
        /*0018*/ 	.byte	0x04, 0x17
        /*001a*/ 	.short	(.L_41 - .L_40)
.L_40:
        /*001c*/ 	.word	0x00000000
        /*0020*/ 	.short	0x0003
        /*0022*/ 	.short	0x0018
        /*0024*/ 	.byte	0x00, 0xf0, 0x11, 0x00


	//----- nvinfo : EIATTR_KPARAM_INFO
	.align		4
.L_41:
        /*0028*/ 	.byte	0x04, 0x17
        /*002a*/ 	.short	(.L_43 - .L_42)
.L_42:
        /*002c*/ 	.word	0x00000000
        /*0030*/ 	.short	0x0002
        /*0032*/ 	.short	0x0010
        /*0034*/ 	.byte	0x00, 0xf5, 0x21, 0x00


	//----- nvinfo : EIATTR_KPARAM_INFO
	.align		4
.L_43:
        /*0038*/ 	.byte	0x04, 0x17
        /*003a*/ 	.short	(.L_45 - .L_44)
.L_44:
        /*003c*/ 	.word	0x00000000
        /*0040*/ 	.short	0x0001
        /*0042*/ 	.short	0x0008
        /*0044*/ 	.byte	0x00, 0xf5, 0x21, 0x00


	//----- nvinfo : EIATTR_KPARAM_INFO
	.align		4
.L_45:
        /*0048*/ 	.byte	0x04, 0x17
        /*004a*/ 	.short	(.L_47 - .L_46)
.L_46:
        /*004c*/ 	.word	0x00000000
        /*0050*/ 	.short	0x0000
        /*0052*/ 	.short	0x0000
        /*0054*/ 	.byte	0x00, 0xf5, 0x21, 0x00


	//----- nvinfo : EIATTR_SPARSE_MMA_MASK
	.align		4
.L_47:
        /*0058*/ 	.byte	0x03, 0x50
        /*005a*/ 	.short	0x0000


	//----- nvinfo : EIATTR_MAXREG_COUNT
	.align		4
        /*005c*/ 	.byte	0x03, 0x1b
        /*005e*/ 	.short	0x00ff


	//----- nvinfo : EIATTR_MERCURY_ISA_VERSION
	.align		4
        /*0060*/ 	.byte	0x03, 0x5f
        /*0062*/ 	.short	0x0101


	//----- nvinfo : EIATTR_VRC_CTA_INIT_COUNT
	.align		4
        /*0064*/ 	.byte	0x02, 0x4a
	.zero		1
	.zero		1


	//----- nvinfo : EIATTR_EXIT_INSTR_OFFSETS
	.align		4
        /*0068*/ 	.byte	0x04, 0x1c
        /*006a*/ 	.short	(.L_49 - .L_48)


	//   ....[0]....
.L_48:
        /*006c*/ 	.word	0x00000030


	//   ....[1]....
        /*0070*/ 	.word	0x00000c50


	//   ....[2]....
        /*0074*/ 	.word	0x00000eb0


	//   ....[3]....
        /*0078*/ 	.word	0x00000fe0


	//   ....[4]....
        /*007c*/ 	.word	0x000010b0


	//   ....[5]....
        /*0080*/ 	.word	0x00001100


	//----- nvinfo : EIATTR_CBANK_PARAM_SIZE
	.align		4
.L_49:
        /*0084*/ 	.byte	0x03, 0x19
        /*0086*/ 	.short	0x0020


	//----- nvinfo : EIATTR_PARAM_CBANK
	.align		4
        /*0088*/ 	.byte	0x04, 0x0a
        /*008a*/ 	.short	(.L_51 - .L_50)
	.align		4
.L_50:
        /*008c*/ 	.word	index@(.nv.constant0._Z7mulMatBPiS_S_ii)
        /*0090*/ 	.short	0x0380
        /*0092*/ 	.short	0x0020


	//----- nvinfo : EIATTR_SW_WAR
	.align		4
.L_51:
        /*0094*/ 	.byte	0x04, 0x36
        /*0096*/ 	.short	(.L_53 - .L_52)
.L_52:
        /*0098*/ 	.word	0x00000008
.L_53:


//--------------------- .nv.info._Z7mulMatAPiS_S_ii --------------------------
	.section	.nv.info._Z7mulMatAPiS_S_ii,"",@"SHT_CUDA_INFO"
	.sectionflags	@""
	.align	4


	//----- nvinfo : EIATTR_CUDA_API_VERSION
	.align		4
        /*0000*/ 	.byte	0x04, 0x37
        /*0002*/ 	.short	(.L_55 - .L_54)
.L_54:
        /*0004*/ 	.word	0x00000082


	//----- nvinfo : EIATTR_KPARAM_INFO
	.align		4
.L_55:
        /*0008*/ 	.byte	0x04, 0x17
        /*000a*/ 	.short	(.L_57 - .L_56)
.L_56:
        /*000c*/ 	.word	0x00000000
        /*0010*/ 	.short	0x0004
        /*0012*/ 	.short	0x001c
        /*0014*/ 	.byte	0x00, 0xf0, 0x11, 0x00


	//----- nvinfo : EIATTR_KPARAM_INFO
	.align		4
.L_57:
        /*0018*/ 	.byte	0x04, 0x17
        /*001a*/ 	.short	(.L_59 - .L_58)
.L_58:
        /*001c*/ 	.word	0x00000000
        /*0020*/ 	.short	0x0003
        /*0022*/ 	.short	0x0018
        /*0024*/ 	.byte	0x00, 0xf0, 0x11, 0x00


	//----- nvinfo : EIATTR_KPARAM_INFO
	.align		4
.L_59:
        /*0028*/ 	.byte	0x04, 0x17
        /*002a*/ 	.short	(.L_61 - .L_60)
.L_60:
        /*002c*/ 	.word	0x00000000
        /*0030*/ 	.short	0x0002
        /*0032*/ 	.short	0x0010
        /*0034*/ 	.byte	0x00, 0xf5, 0x21, 0x00


	//----- nvinfo : EIATTR_KPARAM_INFO
	.align		4
.L_61:
        /*0038*/ 	.byte	0x04, 0x17
        /*003a*/ 	.short	(.L_63 - .L_62)
.L_62:
        /*003c*/ 	.word	0x00000000
        /*0040*/ 	.short	0x0001
        /*0042*/ 	.short	0x0008
        /*0044*/ 	.byte	0x00, 0xf5, 0x21, 0x00


	//----- nvinfo : EIATTR_KPARAM_INFO
	.align		4
.L_63:
        /*0048*/ 	.byte	0x04, 0x17
        /*004a*/ 	.short	(.L_65 - .L_64)
.L_64:
        /*004c*/ 	.word	0x00000000
        /*0050*/ 	.short	0x0000
        /*0052*/ 	.short	0x0000
        /*0054*/ 	.byte	0x00, 0xf5, 0x21, 0x00


	//----- nvinfo : EIATTR_SPARSE_MMA_MASK
	.align		4
.L_65:
        /*0058*/ 	.byte	0x03, 0x50
        /*005a*/ 	.short	0x0000


	//----- nvinfo : EIATTR_MAXREG_COUNT
	.align		4
        /*005c*/ 	.byte	0x03, 0x1b
        /*005e*/ 	.short	0x00ff


	//----- nvinfo : EIATTR_MERCURY_ISA_VERSION
	.align		4
        /*0060*/ 	.byte	0x03, 0x5f
        /*0062*/ 	.short	0x0101


	//----- nvinfo : EIATTR_VRC_CTA_INIT_COUNT
	.align		4
        /*0064*/ 	.byte	0x02, 0x4a
	.zero		1
	.zero		1


	//----- nvinfo : EIATTR_EXIT_INSTR_OFFSETS
	.align		4
        /*0068*/ 	.byte	0x04, 0x1c
        /*006a*/ 	.short	(.L_67 - .L_66)


	//   ....[0]....
.L_66:
        /*006c*/ 	.word	0x00000030


	//   ....[1]....
        /*0070*/ 	.word	0x00000a80


	//   ....[2]....
        /*0074*/ 	.word	0x00000bf0


	//   ....[3]....
        /*0078*/ 	.word	0x00000d10


	//   ....[4]....
        /*007c*/ 	.word	0x00000e10


	//   ....[5]....
        /*0080*/ 	.word	0x00000e60


	//----- nvinfo : EIATTR_CBANK_PARAM_SIZE
	.align		4
.L_67:
        /*0084*/ 	.byte	0x03, 0x19
        /*0086*/ 	.short	0x0020


	//----- nvinfo : EIATTR_PARAM_CBANK
	.align		4
        /*0088*/ 	.byte	0x04, 0x0a
        /*008a*/ 	.short	(.L_69 - .L_68)
	.align		4
.L_68:
        /*008c*/ 	.word	index@(.nv.constant0._Z7mulMatAPiS_S_ii)
        /*0090*/ 	.short	0x0380
        /*0092*/ 	.short	0x0020


	//----- nvinfo : EIATTR_SW_WAR
	.align		4
.L_69:
        /*0094*/ 	.byte	0x04, 0x36
        /*0096*/ 	.short	(.L_71 - .L_70)
.L_70:
        /*0098*/ 	.word	0x00000008
.L_71:


//--------------------- .nv.callgraph             --------------------------
	.section	.nv.callgraph,"",@"SHT_CUDA_CALLGRAPH"
	.align	4
	.sectionentsize	8
	.align		4
        /*0000*/ 	.word	0x00000000
	.align		4
        /*0004*/ 	.word	0xffffffff
	.align		4
        /*0008*/ 	.word	0x00000000
	.align		4
        /*000c*/ 	.word	0xfffffffe
	.align		4
        /*0010*/ 	.word	0x00000000
	.align		4
        /*0014*/ 	.word	0xfffffffd
	.align		4
        /*0018*/ 	.word	0x00000000
	.align		4
        /*001c*/ 	.word	0xfffffffc


//--------------------- .text._Z7mulMatCPiS_S_ii  --------------------------
	.section	.text._Z7mulMatCPiS_S_ii,"ax",@progbits
	.align	128
        .global         _Z7mulMatCPiS_S_ii
        .type           _Z7mulMatCPiS_S_ii,@function
        .size           _Z7mulMatCPiS_S_ii,(.L_x_28 - _Z7mulMatCPiS_S_ii)
        .other          _Z7mulMatCPiS_S_ii,@"STO_CUDA_ENTRY STV_DEFAULT"
_Z7mulMatCPiS_S_ii:
.text._Z7mulMatCPiS_S_ii:
[----:B------:R-:W-:Y:S08]  /*0000*/  LDC R1, c[0x0][0x37c] ;  /* 0x0000df00ff017b82 */ /* 0x000ff00000000800 */
[----:B------:R-:W0:Y:S01]  /*0010*/  LDC R15, c[0x0][0x39c] ;  /* 0x0000e700ff0f7b82 */ /* 0x000e220000000800 */
[----:B------:R-:W1:Y:S01]  /*0020*/  S2R R16, SR_TID.X ;  /* 0x0000000000107919 */ /* 0x000e620000002100 */
[----:B------:R-:W2:Y:S01]  /*0030*/  LDCU.64 UR6, c[0x0][0x358] ;  /* 0x00006b00ff0677ac */ /* 0x000ea20008000a00 */
[----:B------:R-:W-:-:S02]  /*0040*/  MOV R25, RZ ;  /* 0x000000ff00197202 */ /* 0x000fc40000000f00 */
[----:B0-----:R-:W-:-:S04]  /*0050*/  IABS R5, R15 ;  /* 0x0000000f00057213 */ /* 0x001fc80000000000 */
[----:B------:R-:W0:Y:S08]  /*0060*/  I2F.RP R0, R5 ;  /* 0x0000000500007306 */ /* 0x000e300000209400 */
[----:B0-----:R-:W0:Y:S02]  /*0070*/  MUFU.RCP R0, R0 ;  /* 0x0000000000007308 */ /* 0x001e240000001000 */
[----:B0-----:R-:W-:-:S06]  /*0080*/  IADD3 R2, PT, PT, R0, 0xffffffe, RZ ;  /* 0x0ffffffe00027810 */ /* 0x001fcc0007ffe0ff */
[----:B------:R0:W3:Y:S02]  /*0090*/  F2I.FTZ.U32.TRUNC.NTZ R3, R2 ;  /* 0x0000000200037305 */ /* 0x0000e4000021f000 */
[----:B0-----:R-:W-:Y:S01]  /*00a0*/  HFMA2 R2, -RZ, RZ, 0, 0 ;  /* 0x00000000ff027431 */ /* 0x001fe200000001ff */
[----:B---3--:R-:W-:-:S05]  /*00b0*/  IADD3 R4, PT, PT, RZ, -R3, RZ ;  /* 0x80000003ff047210 */ /* 0x008fca0007ffe0ff */
[----:B------:R-:W-:Y:S01]  /*00c0*/  IMAD R7, R4, R5, RZ ;  /* 0x0000000504077224 */ /* 0x000fe200078e02ff */
[----:B-1----:R-:W-:-:S03]  /*00d0*/  IABS R4, R16 ;  /* 0x0000001000047213 */ /* 0x002fc60000000000 */
[----:B------:R-:W-:Y:S01]  /*00e0*/  IMAD.HI.U32 R3, R3, R7, R2 ;  /* 0x0000000703037227 */ /* 0x000fe200078e0002 */
[----:B------:R-:W-:-:S04]  /*00f0*/  LOP3.LUT R2, R16, R15, RZ, 0x3c, !PT ;  /* 0x0000000f10027212 */ /* 0x000fc800078e3cff */
[----:B------:R-:W-:Y:S01]  /*0100*/  ISETP.GE.AND P1, PT, R2, RZ, PT ;  /* 0x000000ff0200720c */ /* 0x000fe20003f26270 */
[----:B------:R-:W-:-:S05]  /*0110*/  IMAD.HI.U32 R14, R3, R4, RZ ;  /* 0x00000004030e7227 */ /* 0x000fca00078e00ff */
[----:B------:R-:W-:-:S05]  /*0120*/  IADD3 R0, PT, PT, -R14, RZ, RZ ;  /* 0x000000ff0e007210 */ /* 0x000fca0007ffe1ff */
[----:B------:R-:W-:-:S05]  /*0130*/  IMAD R0, R5, R0, R4 ;  /* 0x0000000005007224 */ /* 0x000fca00078e0204 */
[----:B------:R-:W-:-:S13]  /*0140*/  ISETP.GT.U32.AND P2, PT, R5, R0, PT ;  /* 0x000000000500720c */ /* 0x000fda0003f44070 */
[-C--:B------:R-:W-:Y:S02]  /*0150*/  @!P2 IADD3 R0, PT, PT, R0, -R5.reuse, RZ ;  /* 0x800000050000a210 */ /* 0x080fe40007ffe0ff */
[----:B------:R-:W-:Y:S02]  /*0160*/  @!P2 IADD3 R14, PT, PT, R14, 0x1, RZ ;  /* 0x000000010e0ea810 */ /* 0x000fe40007ffe0ff */
[----:B------:R-:W-:Y:S02]  /*0170*/  ISETP.GE.U32.AND P0, PT, R0, R5, PT ;  /* 0x000000050000720c */ /* 0x000fe40003f06070 */
[----:B------:R-:W0:Y:S01]  /*0180*/  LDC R0, c[0x0][0x398] ;  /* 0x0000e600ff007b82 */ /* 0x000e220000000800 */
[----:B------:R-:W-:-:S10]  /*0190*/  ISETP.NE.AND P2, PT, R15, RZ, PT ;  /* 0x000000ff0f00720c */ /* 0x000fd40003f45270 */
[----:B------:R-:W-:-:S04]  /*01a0*/  @P0 IADD3 R14, PT, PT, R14, 0x1, RZ ;  /* 0x000000010e0e0810 */ /* 0x000fc80007ffe0ff */
[----:B------:R-:W-:Y:S02]  /*01b0*/  @!P1 IADD3 R14, PT, PT, -R14, RZ, RZ ;  /* 0x000000ff0e0e9210 */ /* 0x000fe40007ffe1ff */
[----:B------:R-:W-:-:S04]  /*01c0*/  @!P2 LOP3.LUT R14, RZ, R15, RZ, 0x33, !PT ;  /* 0x0000000fff0ea212 */ /* 0x000fc800078e33ff */
[----:B------:R-:W-:Y:S02]  /*01d0*/  IADD3 R2, PT, PT, -R14, RZ, RZ ;  /* 0x000000ff0e027210 */ /* 0x000fe40007ffe1ff */
[----:B0-----:R-:W-:-:S03]  /*01e0*/  ISETP.GE.AND P0, PT, R0, 0x1, PT ;  /* 0x000000010000780c */ /* 0x001fc60003f06270 */
[----:B------:R-:W-:-:S10]  /*01f0*/  IMAD R16, R15, R2, R16 ;  /* 0x000000020f107224 */ /* 0x000fd400078e0210 */
[----:B--2---:R-:W-:Y:S05]  /*0200*/  @!P0 BRA `(.L_x_0) ;  /* 0x0000000400b88947 */ /* 0x004fea0003800000 */
[----:B------:R-:W-:Y:S01]  /*0210*/  ISETP.GE.U32.AND P0, PT, R0, 0x8, PT ;  /* 0x000000080000780c */ /* 0x000fe20003f06070 */
[----:B------:R-:W-:Y:S01]  /*0220*/  IMAD R18, R14, R0, RZ ;  /* 0x000000000e127224 */ /* 0x000fe200078e02ff */
[----:B------:R-:W-:Y:S02]  /*0230*/  LOP3.LUT R26, R0, 0x7, RZ, 0xc0, !PT ;  /* 0x00000007001a7812 */ /* 0x000fe400078ec0ff */
[----:B------:R-:W-:Y:S02]  /*0240*/  MOV R19, RZ ;  /* 0x000000ff00137202 */ /* 0x000fe40000000f00 */
[----:B------:R-:W-:Y:S02]  /*0250*/  ISETP.NE.AND P1, PT, R26, RZ, PT ;  /* 0x000000ff1a00720c */ /* 0x000fe40003f25270 */
[----:B------:R-:W-:-:S05]  /*0260*/  MOV R25, RZ ;  /* 0x000000ff00197202 */ /* 0x000fca0000000f00 */
[----:B------:R-:W-:Y:S06]  /*0270*/  @!P0 BRA `(.L_x_1) ;  /* 0x0000000000c48947 */ /* 0x000fec0003800000 */
[----:B------:R-:W0:Y:S01]  /*0280*/  LDCU.64 UR4, c[0x0][0x380] ;  /* 0x00007000ff0477ac */ /* 0x000e220008000a00 */
[----:B------:R-:W-:Y:S01]  /*0290*/  LOP3.LUT R19, R0, 0x7ffffff8, RZ, 0xc0, !PT ;  /* 0x7ffffff800137812 */ /* 0x000fe200078ec0ff */
[----:B------:R-:W-:Y:S01]  /*02a0*/  HFMA2 R25, -RZ, RZ, 0, 0 ;  /* 0x00000000ff197431 */ /* 0x000fe200000001ff */
[----:B------:R-:W-:Y:S02]  /*02b0*/  MOV R17, R18 ;  /* 0x0000001200117202 */ /* 0x000fe40000000f00 */
[----:B------:R-:W-:Y:S02]  /*02c0*/  MOV R22, R16 ;  /* 0x0000001000167202 */ /* 0x000fe40000000f00 */
[----:B------:R-:W-:Y:S01]  /*02d0*/  IADD3 R20, PT, PT, -R19, RZ, RZ ;  /* 0x000000ff13147210 */ /* 0x000fe20007ffe1ff */
[----:B0-----:R-:W-:-:S04]  /*02e0*/  UIADD3 UR4, UP0, UPT, UR4, 0x10, URZ ;  /* 0x0000001004047890 */ /* 0x001fc8000ff1e0ff */
[----:B------:R-:W-:-:S12]  /*02f0*/  UIADD3.X UR5, UPT, UPT, URZ, UR5, URZ, UP0, !UPT ;  /* 0x00000005ff057290 */ /* 0x000fd800087fe4ff */
.L_x_2:
[----:B------:R-:W0:Y:S01]  /*0300*/  LDC.64 R12, c[0x0][0x388] ;  /* 0x0000e200ff0c7b82 */ /* 0x000e220000000a00 */
[----:B------:R-:W-:Y:S02]  /*0310*/  MOV R2, UR4 ;  /* 0x0000000400027c02 */ /* 0x000fe40008000f00 */
[----:B------:R-:W-:-:S03]  /*0320*/  MOV R3, UR5 ;  /* 0x0000000500037c02 */ /* 0x000fc60008000f00 */
[----:B------:R-:W-:-:S05]  /*0330*/  IMAD.WIDE R2, R17, 0x4, R2 ;  /* 0x0000000411027825 */ /* 0x000fca00078e0202 */
[----:B------:R-:W2:Y:S04]  /*0340*/  LDG.E R21, desc[UR6][R2.64+-0x10] ;  /* 0xfffff00602157981 */ /* 0x000ea8000c1e1900 */
[----:B------:R-:W3:Y:S04]  /*0350*/  LDG.E R23, desc[UR6][R2.64+-0xc] ;  /* 0xfffff40602177981 */ /* 0x000ee8000c1e1900 */
[----:B------:R-:W4:Y:S01]  /*0360*/  LDG.E R28, desc[UR6][R2.64+-0x8] ;  /* 0xfffff806021c7981 */ /* 0x000f22000c1e1900 */
[----:B0-----:R-:W-:-:S05]  /*0370*/  IMAD.WIDE R12, R22, 0x4, R12 ;  /* 0x00000004160c7825 */ /* 0x001fca00078e020c */
[----:B------:R0:W2:Y:S01]  /*0380*/  LDG.E R24, desc[UR6][R12.64] ;  /* 0x000000060c187981 */ /* 0x0000a2000c1e1900 */
[----:B------:R-:W-:-:S04]  /*0390*/  IMAD.WIDE R10, R15, 0x4, R12 ;  /* 0x000000040f0a7825 */ /* 0x000fc800078e020c */
[C---:B------:R-:W-:Y:S02]  /*03a0*/  IMAD.WIDE R4, R15.reuse, 0x4, R10 ;  /* 0x000000040f047825 */ /* 0x040fe400078e020a */
[----:B------:R-:W3:Y:S02]  /*03b0*/  LDG.E R10, desc[UR6][R10.64] ;  /* 0x000000060a0a7981 */ /* 0x000ee4000c1e1900 */
[C---:B------:R-:W-:Y:S02]  /*03c0*/  IMAD.WIDE R6, R15.reuse, 0x4, R4 ;  /* 0x000000040f067825 */ /* 0x040fe400078e0204 */
[----:B------:R1:W4:Y:S02]  /*03d0*/  LDG.E R27, desc[UR6][R4.64] ;  /* 0x00000006041b7981 */ /* 0x000324000c1e1900 */
[C---:B------:R-:W-:Y:S02]  /*03e0*/  IMAD.WIDE R8, R15.reuse, 0x4, R6 ;  /* 0x000000040f087825 */ /* 0x040fe400078e0206 */
[----:B------:R-:W5:Y:S02]  /*03f0*/  LDG.E R6, desc[UR6][R6.64] ;  /* 0x0000000606067981 */ /* 0x000f64000c1e1900 */
[----:B0-----:R-:W-:-:S02]  /*0400*/  IMAD.WIDE R12, R15, 0x4, R8 ;  /* 0x000000040f0c7825 */ /* 0x001fc400078e0208 */
[----:B------:R-:W5:Y:S04]  /*0410*/  LDG.E R29, desc[UR6][R8.64] ;  /* 0x00000006081d7981 */ /* 0x000f68000c1e1900 */
[----:B------:R-:W5:Y:S04]  /*0420*/  LDG.E R11, desc[UR6][R12.64] ;  /* 0x000000060c0b7981 */ /* 0x000f68000c1e1900 */
[----:B------:R-:W5:Y:S04]  /*0430*/  LDG.E R7, desc[UR6][R2.64+-0x4] ;  /* 0xfffffc0602077981 */ /* 0x000f68000c1e1900 */
[----:B------:R-:W5:Y:S04]  /*0440*/  LDG.E R8, desc[UR6][R2.64] ;  /* 0x0000000602087981 */ /* 0x000f68000c1e1900 */
[----:B------:R-:W5:Y:S01]  /*0450*/  LDG.E R9, desc[UR6][R2.64+0x8] ;  /* 0x0000080602097981 */ /* 0x000f62000c1e1900 */
[----:B--2---:R-:W-:-:S02]  /*0460*/  IMAD R21, R21, R24, R25 ;  /* 0x0000001815157224 */ /* 0x004fc400078e0219 */
[C---:B------:R-:W-:Y:S02]  /*0470*/  IMAD.WIDE R24, R15.reuse, 0x4, R12 ;  /* 0x000000040f187825 */ /* 0x040fe400078e020c */
[----:B------:R-:W2:Y:S02]  /*0480*/  LDG.E R12, desc[UR6][R2.64+0x4] ;  /* 0x00000406020c7981 */ /* 0x000ea4000c1e1900 */
[----:B-1----:R-:W-:Y:S02]  /*0490*/  IMAD.WIDE R4, R15, 0x4, R24 ;  /* 0x000000040f047825 */ /* 0x002fe400078e0218 */
[----:B------:R0:W2:Y:S04]  /*04a0*/  LDG.E R13, desc[UR6][R2.64+0xc] ;  /* 0x00000c06020d7981 */ /* 0x0000a8000c1e1900 */
[----:B------:R-:W2:Y:S04]  /*04b0*/  LDG.E R4, desc[UR6][R4.64] ;  /* 0x0000000604047981 */ /* 0x000ea8000c1e1900 */
[----:B------:R-:W0:Y:S01]  /*04c0*/  LDG.E R2, desc[UR6][R24.64] ;  /* 0x0000000618027981 */ /* 0x000e22000c1e1900 */
[----:B---3--:R-:W-:Y:S01]  /*04d0*/  IMAD R10, R23, R10, R21 ;  /* 0x0000000a170a7224 */ /* 0x008fe200078e0215 */
[----:B------:R-:W-:-:S03]  /*04e0*/  IADD3 R20, PT, PT, R20, 0x8, RZ ;  /* 0x0000000814147810 */ /* 0x000fc60007ffe0ff */
[----:B----4-:R-:W-:Y:S01]  /*04f0*/  IMAD R10, R28, R27, R10 ;  /* 0x0000001b1c0a7224 */ /* 0x010fe200078e020a */
[----:B------:R-:W-:-:S03]  /*0500*/  ISETP.NE.AND P0, PT, R20, RZ, PT ;  /* 0x000000ff1400720c */ /* 0x000fc60003f05270 */
[----:B-----5:R-:W-:-:S04]  /*0510*/  IMAD R6, R7, R6, R10 ;  /* 0x0000000607067224 */ /* 0x020fc800078e020a */
[----:B------:R-:W-:Y:S01]  /*0520*/  IMAD R6, R8, R29, R6 ;  /* 0x0000001d08067224 */ /* 0x000fe200078e0206 */
[----:B------:R-:W-:Y:S02]  /*0530*/  LEA R22, R15, R22, 0x3 ;  /* 0x000000160f167211 */ /* 0x000fe400078e18ff */
[----:B------:R-:W-:Y:S01]  /*0540*/  IADD3 R17, PT, PT, R17, 0x8, RZ ;  /* 0x0000000811117810 */ /* 0x000fe20007ffe0ff */
[----:B--2---:R-:W-:-:S04]  /*0550*/  IMAD R6, R12, R11, R6 ;  /* 0x0000000b0c067224 */ /* 0x004fc800078e0206 */
[----:B0-----:R-:W-:-:S04]  /*0560*/  IMAD R2, R9, R2, R6 ;  /* 0x0000000209027224 */ /* 0x001fc800078e0206 */
[----:B------:R-:W-:Y:S01]  /*0570*/  IMAD R25, R13, R4, R2 ;  /* 0x000000040d197224 */ /* 0x000fe200078e0202 */
[----:B------:R-:W-:Y:S06]  /*0580*/  @P0 BRA `(.L_x_2) ;  /* 0xfffffffc005c0947 */ /* 0x000fec000383ffff */
.L_x_1:
[----:B------:R-:W-:Y:S05]  /*0590*/  @!P1 BRA `(.L_x_0) ;  /* 0x0000000000d49947 */ /* 0x000fea0003800000 */
[----:B------:R-:W-:Y:S02]  /*05a0*/  ISETP.GE.U32.AND P0, PT, R26, 0x4, PT ;  /* 0x000000041a00780c */ /* 0x000fe40003f06070 */
[----:B------:R-:W-:-:S04]  /*05b0*/  LOP3.LUT R13, R0, 0x3, RZ, 0xc0, !PT ;  /* 0x00000003000d7812 */ /* 0x000fc800078ec0ff */
[----:B------:R-:W-:-:S07]  /*05c0*/  ISETP.NE.AND P1, PT, R13, RZ, PT ;  /* 0x000000ff0d00720c */ /* 0x000fce0003f25270 */
[----:B------:R-:W-:Y:S06]  /*05d0*/  @!P0 BRA `(.L_x_3) ;  /* 0x0000000000588947 */ /* 0x000fec0003800000 */
[----:B------:R-:W0:Y:S01]  /*05e0*/  LDC.64 R8, c[0x0][0x388] ;  /* 0x0000e200ff087b82 */ /* 0x000e220000000a00 */
[----:B------:R-:W-:Y:S01]  /*05f0*/  IMAD R7, R19, R15, R16 ;  /* 0x0000000f13077224 */ /* 0x000fe200078e0210 */
[----:B------:R-:W-:-:S06]  /*0600*/  IADD3 R5, PT, PT, R18, R19, RZ ;  /* 0x0000001312057210 */ /* 0x000fcc0007ffe0ff */
[----:B------:R-:W1:Y:S01]  /*0610*/  LDC.64 R2, c[0x0][0x380] ;  /* 0x0000e000ff027b82 */ /* 0x000e620000000a00 */
[----:B0-----:R-:W-:-:S04]  /*0620*/  IMAD.WIDE R8, R7, 0x4, R8 ;  /* 0x0000000407087825 */ /* 0x001fc800078e0208 */
[----:B------:R-:W-:Y:S02]  /*0630*/  IMAD.WIDE R10, R15, 0x4, R8 ;  /* 0x000000040f0a7825 */ /* 0x000fe400078e0208 */
[----:B------:R-:W2:Y:S02]  /*0640*/  LDG.E R8, desc[UR6][R8.64] ;  /* 0x0000000608087981 */ /* 0x000ea4000c1e1900 */
[----:B-1----:R-:W-:-:S04]  /*0650*/  IMAD.WIDE R2, R5, 0x4, R2 ;  /* 0x0000000405027825 */ /* 0x002fc800078e0202 */
[C---:B------:R-:W-:Y:S01]  /*0660*/  IMAD.WIDE R4, R15.reuse, 0x4, R10 ;  /* 0x000000040f047825 */ /* 0x040fe200078e020a */
[----:B------:R-:W2:Y:S04]  /*0670*/  LDG.E R12, desc[UR6][R2.64] ;  /* 0x00000006020c7981 */ /* 0x000ea8000c1e1900 */
[----:B------:R-:W3:Y:S01]  /*0680*/  LDG.E R10, desc[UR6][R10.64] ;  /* 0x000000060a0a7981 */ /* 0x000ee2000c1e1900 */
[----:B------:R-:W-:-:S03]  /*0690*/  IMAD.WIDE R6, R15, 0x4, R4 ;  /* 0x000000040f067825 */ /* 0x000fc600078e0204 */
[----:B------:R-:W3:Y:S04]  /*06a0*/  LDG.E R17, desc[UR6][R2.64+0x4] ;  /* 0x0000040602117981 */ /* 0x000ee8000c1e1900 */
[----:B------:R-:W4:Y:S04]  /*06b0*/  LDG.E R20, desc[UR6][R4.64] ;  /* 0x0000000604147981 */ /* 0x000f28000c1e1900 */
[----:B------:R-:W4:Y:S04]  /*06c0*/  LDG.E R21, desc[UR6][R2.64+0x8] ;  /* 0x0000080602157981 */ /* 0x000f28000c1e1900 */
[----:B------:R-:W5:Y:S04]  /*06d0*/  LDG.E R23, desc[UR6][R2.64+0xc] ;  /* 0x00000c0602177981 */ /* 0x000f68000c1e1900 */
[----:B------:R-:W5:Y:S01]  /*06e0*/  LDG.E R6, desc[UR6][R6.64] ;  /* 0x0000000606067981 */ /* 0x000f62000c1e1900 */
[----:B------:R-:W-:Y:S01]  /*06f0*/  IADD3 R19, PT, PT, R19, 0x4, RZ ;  /* 0x0000000413137810 */ /* 0x000fe20007ffe0ff */
[----:B--2---:R-:W-:-:S04]  /*0700*/  IMAD R12, R12, R8, R25 ;  /* 0x000000080c0c7224 */ /* 0x004fc800078e0219 */
[----:B---3--:R-:W-:-:S04]  /*0710*/  IMAD R12, R17, R10, R12 ;  /* 0x0000000a110c7224 */ /* 0x008fc800078e020c */
[----:B----4-:R-:W-:-:S04]  /*0720*/  IMAD R12, R21, R20, R12 ;  /* 0x00000014150c7224 */ /* 0x010fc800078e020c */
[----:B-----5:R-:W-:-:S07]  /*0730*/  IMAD R25, R23, R6, R12 ;  /* 0x0000000617197224 */ /* 0x020fce00078e020c */
.L_x_3:
[----:B------:R-:W-:Y:S05]  /*0740*/  @!P1 BRA `(.L_x_0) ;  /* 0x0000000000689947 */ /* 0x000fea0003800000 */
[----:B------:R-:W0:Y:S01]  /*0750*/  LDC.64 R8, c[0x0][0x388] ;  /* 0x0000e200ff087b82 */ /* 0x000e220000000a00 */
[----:B------:R-:W-:Y:S02]  /*0760*/  ISETP.NE.AND P0, PT, R13, 0x1, PT ;  /* 0x000000010d00780c */ /* 0x000fe40003f05270 */
[----:B------:R-:W-:-:S04]  /*0770*/  LOP3.LUT R0, R0, 0x1, RZ, 0xc0, !PT ;  /* 0x0000000100007812 */ /* 0x000fc800078ec0ff */
[----:B------:R-:W-:Y:S01]  /*0780*/  ISETP.NE.U32.AND P1, PT, R0, 0x1, PT ;  /* 0x000000010000780c */ /* 0x000fe20003f25070 */
[----:B------:R-:W1:Y:S06]  /*0790*/  LDC.64 R6, c[0x0][0x380] ;  /* 0x0000e000ff067b82 */ /* 0x000e6c0000000a00 */
[C---:B------:R-:W-:Y:S01]  /*07a0*/  @P0 IMAD R13, R19.reuse, R15, R16 ;  /* 0x0000000f130d0224 */ /* 0x040fe200078e0210 */
[----:B------:R-:W-:Y:S01]  /*07b0*/  @P0 IADD3 R11, PT, PT, R18, R19, RZ ;  /* 0x00000013120b0210 */ /* 0x000fe20007ffe0ff */
[----:B------:R-:W2:Y:S01]  /*07c0*/  LDC.64 R4, c[0x0][0x380] ;  /* 0x0000e000ff047b82 */ /* 0x000ea20000000a00 */
[----:B------:R-:W-:-:S07]  /*07d0*/  @P0 IADD3 R19, PT, PT, R19, 0x2, RZ ;  /* 0x0000000213130810 */ /* 0x000fce0007ffe0ff */
[----:B------:R-:W3:Y:S01]  /*07e0*/  LDC.64 R2, c[0x0][0x388] ;  /* 0x0000e200ff027b82 */ /* 0x000ee20000000a00 */
[----:B0-----:R-:W-:Y:S01]  /*07f0*/  @P0 IMAD.WIDE R8, R13, 0x4, R8 ;  /* 0x000000040d080825 */ /* 0x001fe200078e0208 */
[----:B------:R-:W-:-:S03]  /*0800*/  @!P1 IADD3 R13, PT, PT, R18, R19, RZ ;  /* 0x00000013120d9210 */ /* 0x000fc60007ffe0ff */
[----:B------:R-:W-:Y:S01]  /*0810*/  @!P1 IMAD R19, R19, R15, R16 ;  /* 0x0000000f13139224 */ /* 0x000fe200078e0210 */
[----:B------:R-:W4:Y:S01]  /*0820*/  @P0 LDG.E R12, desc[UR6][R8.64] ;  /* 0x00000006080c0981 */ /* 0x000f22000c1e1900 */
[----:B-1----:R-:W-:-:S04]  /*0830*/  @P0 IMAD.WIDE R6, R11, 0x4, R6 ;  /* 0x000000040b060825 */ /* 0x002fc800078e0206 */
[----:B------:R-:W-:Y:S01]  /*0840*/  @P0 IMAD.WIDE R10, R15, 0x4, R8 ;  /* 0x000000040f0a0825 */ /* 0x000fe200078e0208 */
[----:B------:R-:W4:Y:S03]  /*0850*/  @P0 LDG.E R0, desc[UR6][R6.64] ;  /* 0x0000000606000981 */ /* 0x000f26000c1e1900 */
[----:B--2---:R-:W-:Y:S01]  /*0860*/  @!P1 IMAD.WIDE R4, R13, 0x4, R4 ;  /* 0x000000040d049825 */ /* 0x004fe200078e0204 */
[----:B------:R-:W2:Y:S04]  /*0870*/  @P0 LDG.E R17, desc[UR6][R6.64+0x4] ;  /* 0x0000040606110981 */ /* 0x000ea8000c1e1900 */
[----:B------:R-:W2:Y:S01]  /*0880*/  @P0 LDG.E R10, desc[UR6][R10.64] ;  /* 0x000000060a0a0981 */ /* 0x000ea2000c1e1900 */
[----:B---3--:R-:W-:-:S03]  /*0890*/  @!P1 IMAD.WIDE R2, R19, 0x4, R2 ;  /* 0x0000000413029825 */ /* 0x008fc600078e0202 */
[----:B------:R-:W3:Y:S04]  /*08a0*/  @!P1 LDG.E R4, desc[UR6][R4.64] ;  /* 0x0000000604049981 */ /* 0x000ee8000c1e1900 */
[----:B------:R-:W3:Y:S01]  /*08b0*/  @!P1 LDG.E R2, desc[UR6][R2.64] ;  /* 0x0000000602029981 */ /* 0x000ee2000c1e1900 */
[----:B----4-:R-:W-:-:S04]  /*08c0*/  @P0 IMAD R0, R0, R12, R25 ;  /* 0x0000000c00000224 */ /* 0x010fc800078e0219 */
[----:B--2---:R-:W-:-:S04]  /*08d0*/  @P0 IMAD R25, R17, R10, R0 ;  /* 0x0000000a11190224 */ /* 0x004fc800078e0200 */
[----:B---3--:R-:W-:-:S07]  /*08e0*/  @!P1 IMAD R25, R4, R2, R25 ;  /* 0x0000000204199224 */ /* 0x008fce00078e0219 */
.L_x_0:
[----:B------:R-:W0:Y:S01]  /*08f0*/  LDC.64 R2, c[0x0][0x390] ;  /* 0x0000e400ff027b82 */ /* 0x000e220000000a00 */
[----:B------:R-:W-:-:S04]  /*0900*/  IMAD R15, R14, R15, R16 ;  /* 0x0000000f0e0f7224 */ /* 0x000fc800078e0210 */
[----:B0-----:R-:W-:-:S05]  /*0910*/  IMAD.WIDE R2, R15, 0x4, R2 ;  /* 0x000000040f027825 */ /* 0x001fca00078e0202 */
[----:B------:R-:W-:Y:S01]  /*0920*/  STG.E desc[UR6][R2.64], R25 ;  /* 0x0000001902007986 */ /* 0x000fe2000c101906 */
[----:B------:R-:W-:Y:S05]  /*0930*/  EXIT ;  /* 0x000000000000794d */ /* 0x000fea0003800000 */
.L_x_4:
[----:B------:R-:W-:-:S00]  /*0940*/  BRA `(.L_x_4) ;  /* 0xfffffffc00fc7947 */ /* 0x000fc0000383ffff */
[----:B------:R-:W-:-:S00]  /*0950*/  NOP ;  /* 0x0000000000007918 */ /* 0x000fc00000000000 */
        /* <DEDUP_REMOVED lines=10> */
.L_x_28:


//--------------------- .text._Z7mulMatBPiS_S_ii  --------------------------
	.section	.text._Z7mulMatBPiS_S_ii,"ax",@progbits
	.align	128
        .global         _Z7mulMatBPiS_S_ii
        .type           _Z7mulMatBPiS_S_ii,@function
        .size           _Z7mulMatBPiS_S_ii,(.L_x_29 - _Z7mulMatBPiS_S_ii)
        .other          _Z7mulMatBPiS_S_ii,@"STO_CUDA_ENTRY STV_DEFAULT"
_Z7mulMatBPiS_S_ii:
.text._Z7mulMatBPiS_S_ii:
[----:B------:R-:W-:Y:S08]  /*0000*/  LDC R1, c[0x0][0x37c] ;  /* 0x0000df00ff017b82 */ /* 0x000ff00000000800 */
[----:B------:R-:W0:Y:S02]  /*0010*/  LDC R0, c[0x0][0x398] ;  /* 0x0000e600ff007b82 */ /* 0x000e240000000800 */
[----:B0-----:R-:W-:-:S13]  /*0020*/  ISETP.GE.AND P0, PT, R0, 0x1, PT ;  /* 0x000000010000780c */ /* 0x001fda0003f06270 */
[----:B------:R-:W-:Y:S05]  /*0030*/  @!P0 EXIT ;  /* 0x000000000000894d */ /* 0x000fea0003800000 */
[----:B------:R-:W0:Y:S01]  /*0040*/  LDCU UR14, c[0x0][0x39c] ;  /* 0x00007380ff0e77ac */ /* 0x000e220008000800 */
[----:B------:R-:W1:Y:S01]  /*0050*/  S2R R18, SR_TID.X ;  /* 0x0000000000127919 */ /* 0x000e620000002100 */
[----:B------:R-:W2:Y:S01]  /*0060*/  LDCU UR25, c[0x0][0x360] ;  /* 0x00006c00ff1977ac */ /* 0x000ea20008000800 */
[----:B------:R-:W3:Y:S01]  /*0070*/  LDCU.64 UR22, c[0x0][0x358] ;  /* 0x00006b00ff1677ac */ /* 0x000ee20008000a00 */
[----:B0-----:R-:W-:-:S09]  /*0080*/  UISETP.GE.AND UP0, UPT, UR14, 0x1, UPT ;  /* 0x000000010e00788c */ /* 0x001fd2000bf06270 */
[----:B--23--:R-:W-:Y:S05]  /*0090*/  BRA.U !UP0, `(.L_x_5) ;  /* 0x0000000908f47547 */ /* 0x00cfea000b800000 */
[----:B------:R-:W0:Y:S01]  /*00a0*/  LDC.64 R4, c[0x0][0x388] ;  /* 0x0000e200ff047b82 */ /* 0x000e220000000a00 */
[----:B------:R-:W-:Y:S01]  /*00b0*/  ULOP3.LUT UR24, UR14, 0x7, URZ, 0xc0, !UPT ;  /* 0x000000070e187892 */ /* 0x000fe2000f8ec0ff */
[----:B------:R-:W-:Y:S01]  /*00c0*/  MOV R19, UR25 ;  /* 0x0000001900137c02 */ /* 0x000fe20008000f00 */
[----:B------:R-:W-:Y:S02]  /*00d0*/  ULOP3.LUT UR15, UR14, 0x7ffffff8, URZ, 0xc0, !UPT ;  /* 0x7ffffff80e0f7892 */ /* 0x000fe4000f8ec0ff */
[----:B------:R-:W-:Y:S02]  /*00e0*/  UIADD3 UR4, UPT, UPT, UR24, -0x1, URZ ;  /* 0xffffffff18047890 */ /* 0x000fe4000fffe0ff */
[----:B-1----:R-:W-:Y:S01]  /*00f0*/  IMAD R19, R19, 0x7, R18 ;  /* 0x0000000713137824 */ /* 0x002fe200078e0212 */
[----:B------:R-:W-:Y:S02]  /*0100*/  ULOP3.LUT UR14, UR14, 0x3, URZ, 0xc0, !UPT ;  /* 0x000000030e0e7892 */ /* 0x000fe4000f8ec0ff */
[----:B------:R-:W-:-:S02]  /*0110*/  UISETP.GE.U32.AND UP0, UPT, UR4, 0x3, UPT ;  /* 0x000000030400788c */ /* 0x000fc4000bf06070 */
[----:B------:R-:W-:Y:S01]  /*0120*/  UIADD3 UR20, UPT, UPT, -UR15, URZ, URZ ;  /* 0x000000ff0f147290 */ /* 0x000fe2000fffe1ff */
[----:B------:R-:W-:Y:S01]  /*0130*/  UMOV UR4, URZ ;  /* 0x000000ff00047c82 */ /* 0x000fe20008000000 */
[----:B0-----:R-:W-:-:S10]  /*0140*/  IMAD.WIDE.U32 R4, R18, 0x4, R4 ;  /* 0x0000000412047825 */ /* 0x001fd400078e0004 */
.L_x_10:
[----:B0-----:R-:W0:Y:S01]  /*0150*/  LDCU UR13, c[0x0][0x39c] ;  /* 0x00007380ff0d77ac */ /* 0x001e220008000800 */
[----:B------:R-:W-:Y:S01]  /*0160*/  HFMA2 R0, -RZ, RZ, 0, 0 ;  /* 0x00000000ff007431 */ /* 0x000fe200000001ff */
[----:B------:R-:W-:Y:S01]  /*0170*/  UMOV UR5, URZ ;  /* 0x000000ff00057c82 */ /* 0x000fe20008000000 */
[----:B0-----:R-:W-:Y:S02]  /*0180*/  UISETP.GE.U32.AND UP1, UPT, UR13, 0x8, UPT ;  /* 0x000000080d00788c */ /* 0x001fe4000bf26070 */
[----:B------:R-:W-:-:S07]  /*0190*/  UIMAD UR21, UR4, UR13, URZ ;  /* 0x0000000d041572a4 */ /* 0x000fce000f8e02ff */
[----:B------:R-:W-:Y:S05]  /*01a0*/  BRA.U !UP1, `(.L_x_6) ;  /* 0x0000000509307547 */ /* 0x000fea000b800000 */
[----:B------:R-:W0:Y:S01]  /*01b0*/  LDCU.64 UR6, c[0x0][0x380] ;  /* 0x00007000ff0677ac */ /* 0x000e220008000a00 */
[----:B------:R-:W-:Y:S01]  /*01c0*/  MOV R21, UR25 ;  /* 0x0000001900157c02 */ /* 0x000fe20008000f00 */
[----:B------:R-:W-:Y:S01]  /*01d0*/  IMAD.U32 R27, RZ, RZ, UR25 ;  /* 0x00000019ff1b7e24 */ /* 0x000fe2000f8e00ff */
[----:B------:R-:W-:Y:S01]  /*01e0*/  MOV R25, UR25 ;  /* 0x0000001900197c02 */ /* 0x000fe20008000f00 */
[----:B------:R-:W-:Y:S01]  /*01f0*/  IMAD.MOV.U32 R0, RZ, RZ, RZ ;  /* 0x000000ffff007224 */ /* 0x000fe200078e00ff */
[----:B------:R-:W-:Y:S01]  /*0200*/  MOV R23, UR25 ;  /* 0x0000001900177c02 */ /* 0x000fe20008000f00 */
[--C-:B------:R-:W-:Y:S01]  /*0210*/  IMAD R21, R21, 0x2, R18.reuse ;  /* 0x0000000215157824 */ /* 0x100fe200078e0212 */
[----:B------:R-:W-:Y:S01]  /*0220*/  MOV R7, UR25 ;  /* 0x0000001900077c02 */ /* 0x000fe20008000f00 */
[--C-:B------:R-:W-:Y:S01]  /*0230*/  IMAD R25, R25, 0x3, R18.reuse ;  /* 0x0000000319197824 */ /* 0x100fe200078e0212 */
[----:B------:R-:W-:Y:S01]  /*0240*/  IADD3 R29, PT, PT, R18, UR25, RZ ;  /* 0x00000019121d7c10 */ /* 0x000fe2000fffe0ff */
[--C-:B------:R-:W-:Y:S01]  /*0250*/  IMAD R23, R23, 0x5, R18.reuse ;  /* 0x0000000517177824 */ /* 0x100fe200078e0212 */
[----:B------:R-:W-:Y:S01]  /*0260*/  MOV R22, R19 ;  /* 0x0000001300167202 */ /* 0x000fe20000000f00 */
[----:B------:R-:W-:Y:S01]  /*0270*/  IMAD R20, R7, 0x6, R18 ;  /* 0x0000000607147824 */ /* 0x000fe200078e0212 */
[----:B------:R-:W-:-:S02]  /*0280*/  MOV R2, R4 ;  /* 0x0000000400027202 */ /* 0x000fc40000000f00 */
[----:B------:R-:W-:Y:S02]  /*0290*/  MOV R3, R5 ;  /* 0x0000000500037202 */ /* 0x000fe40000000f00 */
[----:B------:R-:W-:Y:S01]  /*02a0*/  LEA R27, R27, R18, 0x2 ;  /* 0x000000121b1b7211 */ /* 0x000fe200078e10ff */
[----:B0-----:R-:W-:-:S04]  /*02b0*/  UIMAD.WIDE.U32 UR6, UR21, 0x4, UR6 ;  /* 0x00000004150678a5 */ /* 0x001fc8000f8e0006 */
[----:B------:R-:W-:-:S04]  /*02c0*/  UIADD3 UR5, UP1, UPT, UR6, 0x10, URZ ;  /* 0x0000001006057890 */ /* 0x000fc8000ff3e0ff */
[----:B------:R-:W-:Y:S02]  /*02d0*/  UIADD3.X UR6, UPT, UPT, URZ, UR7, URZ, UP1, !UPT ;  /* 0x00000007ff067290 */ /* 0x000fe40008ffe4ff */
[----:B------:R-:W-:Y:S01]  /*02e0*/  MOV R10, UR5 ;  /* 0x00000005000a7c02 */ /* 0x000fe20008000f00 */
[----:B------:R-:W-:-:S03]  /*02f0*/  UMOV UR5, UR20 ;  /* 0x0000001400057c82 */ /* 0x000fc60008000000 */
[----:B------:R-:W-:-:S07]  /*0300*/  MOV R13, UR6 ;  /* 0x00000006000d7c02 */ /* 0x000fce0008000f00 */
.L_x_7:
[----:B------:R-:W0:Y:S01]  /*0310*/  LDC.64 R6, c[0x0][0x388] ;  /* 0x0000e200ff067b82 */ /* 0x000e220000000a00 */
[----:B------:R-:W-:Y:S01]  /*0320*/  MOV R8, R10 ;  /* 0x0000000a00087202 */ /* 0x000fe20000000f00 */
[----:B------:R-:W-:Y:S01]  /*0330*/  IMAD.MOV.U32 R9, RZ, RZ, R13 ;  /* 0x000000ffff097224 */ /* 0x000fe200078e000d */
[----:B------:R-:W2:Y:S04]  /*0340*/  LDG.E R10, desc[UR22][R2.64] ;  /* 0x00000016020a7981 */ /* 0x000ea8000c1e1900 */
[----:B------:R-:W2:Y:S04]  /*0350*/  LDG.E R11, desc[UR22][R8.64+-0x10] ;  /* 0xfffff016080b7981 */ /* 0x000ea8000c1e1900 */
[----:B------:R-:W3:Y:S04]  /*0360*/  LDG.E R13, desc[UR22][R8.64+-0xc] ;  /* 0xfffff416080d7981 */ /* 0x000ee8000c1e1900 */
[----:B------:R-:W4:Y:S04]  /*0370*/  LDG.E R26, desc[UR22][R8.64+-0x8] ;  /* 0xfffff816081a7981 */ /* 0x000f28000c1e1900 */
[----:B------:R-:W5:Y:S04]  /*0380*/  LDG.E R24, desc[UR22][R8.64+-0x4] ;  /* 0xfffffc1608187981 */ /* 0x000f68000c1e1900 */
[----:B------:R-:W5:Y:S01]  /*0390*/  LDG.E R28, desc[UR22][R8.64+0x4] ;  /* 0x00000416081c7981 */ /* 0x000f62000c1e1900 */
[----:B0-----:R-:W-:-:S04]  /*03a0*/  IMAD.WIDE.U32 R14, R29, 0x4, R6 ;  /* 0x000000041d0e7825 */ /* 0x001fc800078e0006 */
[----:B------:R-:W-:Y:S02]  /*03b0*/  IMAD.WIDE.U32 R16, R21, 0x4, R6 ;  /* 0x0000000415107825 */ /* 0x000fe400078e0006 */
[----:B------:R-:W3:Y:S04]  /*03c0*/  LDG.E R14, desc[UR22][R14.64] ;  /* 0x000000160e0e7981 */ /* 0x000ee8000c1e1900 */
[----:B------:R3:W4:Y:S01]  /*03d0*/  LDG.E R16, desc[UR22][R16.64] ;  /* 0x0000001610107981 */ /* 0x000722000c1e1900 */
[----:B--2---:R-:W-:Y:S02]  /*03e0*/  IMAD R0, R11, R10, R0 ;  /* 0x0000000a0b007224 */ /* 0x004fe400078e0200 */
[----:B------:R-:W-:-:S06]  /*03f0*/  IMAD.WIDE.U32 R10, R25, 0x4, R6 ;  /* 0x00000004190a7825 */ /* 0x000fcc00078e0006 */
[----:B------:R-:W5:Y:S04]  /*0400*/  LDG.E R10, desc[UR22][R10.64] ;  /* 0x000000160a0a7981 */ /* 0x000f68000c1e1900 */
[----:B------:R-:W2:Y:S01]  /*0410*/  LDG.E R11, desc[UR22][R8.64+0x8] ;  /* 0x00000816080b7981 */ /* 0x000ea2000c1e1900 */
[----:B---3--:R-:W-:Y:S02]  /*0420*/  IMAD R17, R13, R14, R0 ;  /* 0x0000000e0d117224 */ /* 0x008fe400078e0200 */
[--C-:B------:R-:W-:Y:S01]  /*0430*/  IMAD.WIDE.U32 R12, R27, 0x4, R6.reuse ;  /* 0x000000041b0c7825 */ /* 0x100fe200078e0006 */
[----:B------:R-:W3:Y:S03]  /*0440*/  LDG.E R0, desc[UR22][R8.64] ;  /* 0x0000001608007981 */ /* 0x000ee6000c1e1900 */
[----:B------:R-:W-:-:S02]  /*0450*/  IMAD.WIDE.U32 R14, R23, 0x4, R6 ;  /* 0x00000004170e7825 */ /* 0x000fc400078e0006 */
[----:B------:R-:W3:Y:S02]  /*0460*/  LDG.E R13, desc[UR22][R12.64] ;  /* 0x000000160c0d7981 */ /* 0x000ee4000c1e1900 */
[----:B----4-:R-:W-:Y:S02]  /*0470*/  IMAD R26, R26, R16, R17 ;  /* 0x000000101a1a7224 */ /* 0x010fe400078e0211 */
[--C-:B------:R-:W-:Y:S01]  /*0480*/  IMAD.WIDE.U32 R16, R20, 0x4, R6.reuse ;  /* 0x0000000414107825 */ /* 0x100fe200078e0006 */
[----:B------:R-:W4:Y:S03]  /*0490*/  LDG.E R14, desc[UR22][R14.64] ;  /* 0x000000160e0e7981 */ /* 0x000f26000c1e1900 */
[----:B------:R-:W-:Y:S02]  /*04a0*/  IMAD.WIDE.U32 R6, R22, 0x4, R6 ;  /* 0x0000000416067825 */ /* 0x000fe400078e0006 */
[----:B------:R-:W2:Y:S04]  /*04b0*/  LDG.E R16, desc[UR22][R16.64] ;  /* 0x0000001610107981 */ /* 0x000ea8000c1e1900 */
[----:B------:R0:W2:Y:S04]  /*04c0*/  LDG.E R7, desc[UR22][R6.64] ;  /* 0x0000001606077981 */ /* 0x0000a8000c1e1900 */
[----:B------:R1:W2:Y:S01]  /*04d0*/  LDG.E R12, desc[UR22][R8.64+0xc] ;  /* 0x00000c16080c7981 */ /* 0x0002a2000c1e1900 */
[----:B------:R-:W-:-:S04]  /*04e0*/  UIADD3 UR5, UPT, UPT, UR5, 0x8, URZ ;  /* 0x0000000805057890 */ /* 0x000fc8000fffe0ff */
[----:B------:R-:W-:Y:S01]  /*04f0*/  UISETP.NE.AND UP1, UPT, UR5, URZ, UPT ;  /* 0x000000ff0500728c */ /* 0x000fe2000bf25270 */
[----:B0-----:R-:W-:-:S04]  /*0500*/  MOV R6, UR25 ;  /* 0x0000001900067c02 */ /* 0x001fc80008000f00 */
[C---:B------:R-:W-:Y:S02]  /*0510*/  LEA R25, R6.reuse, R25, 0x3 ;  /* 0x0000001906197211 */ /* 0x040fe400078e18ff */
[----:B------:R-:W-:Y:S01]  /*0520*/  LEA R23, R6, R23, 0x3 ;  /* 0x0000001706177211 */ /* 0x000fe200078e18ff */
[----:B-----5:R-:W-:Y:S01]  /*0530*/  IMAD R10, R24, R10, R26 ;  /* 0x0000000a180a7224 */ /* 0x020fe200078e021a */
[----:B------:R-:W-:-:S04]  /*0540*/  MOV R24, UR25 ;  /* 0x0000001900187c02 */ /* 0x000fc80008000f00 */
[C---:B------:R-:W-:Y:S01]  /*0550*/  LEA R21, R24.reuse, R21, 0x3 ;  /* 0x0000001518157211 */ /* 0x040fe200078e18ff */
[----:B------:R-:W-:-:S04]  /*0560*/  IMAD.WIDE.U32 R2, R24, 0x20, R2 ;  /* 0x0000002018027825 */ /* 0x000fc800078e0002 */
[----:B---3--:R-:W-:Y:S01]  /*0570*/  IMAD R0, R0, R13, R10 ;  /* 0x0000000d00007224 */ /* 0x008fe200078e020a */
[----:B------:R-:W-:-:S03]  /*0580*/  IADD3 R10, P0, PT, R8, 0x20, RZ ;  /* 0x00000020080a7810 */ /* 0x000fc60007f1e0ff */
[----:B----4-:R-:W-:Y:S01]  /*0590*/  IMAD R0, R28, R14, R0 ;  /* 0x0000000e1c007224 */ /* 0x010fe200078e0200 */
[----:B------:R-:W-:Y:S01]  /*05a0*/  IADD3.X R13, PT, PT, RZ, R9, RZ, P0, !PT ;  /* 0x00000009ff0d7210 */ /* 0x000fe200007fe4ff */
[----:B-1----:R-:W-:Y:S01]  /*05b0*/  IMAD.U32 R8, RZ, RZ, UR25 ;  /* 0x00000019ff087e24 */ /* 0x002fe2000f8e00ff */
[----:B------:R-:W-:Y:S01]  /*05c0*/  MOV R14, UR25 ;  /* 0x00000019000e7c02 */ /* 0x000fe20008000f00 */
[----:B------:R-:W-:Y:S02]  /*05d0*/  IMAD.U32 R9, RZ, RZ, UR25 ;  /* 0x00000019ff097e24 */ /* 0x000fe4000f8e00ff */
[----:B--2---:R-:W-:Y:S01]  /*05e0*/  IMAD R0, R11, R16, R0 ;  /* 0x000000100b007224 */ /* 0x004fe200078e0200 */
[----:B------:R-:W-:Y:S02]  /*05f0*/  MOV R11, UR25 ;  /* 0x00000019000b7c02 */ /* 0x000fe40008000f00 */
[----:B------:R-:W-:Y:S02]  /*0600*/  LEA R29, R14, R29, 0x3 ;  /* 0x0000001d0e1d7211 */ /* 0x000fe400078e18ff */
[----:B------:R-:W-:-:S02]  /*0610*/  LEA R27, R8, R27, 0x3 ;  /* 0x0000001b081b7211 */ /* 0x000fc400078e18ff */
[----:B------:R-:W-:Y:S01]  /*0620*/  LEA R20, R9, R20, 0x3 ;  /* 0x0000001409147211 */ /* 0x000fe200078e18ff */
[----:B------:R-:W-:Y:S01]  /*0630*/  IMAD R0, R12, R7, R0 ;  /* 0x000000070c007224 */ /* 0x000fe200078e0200 */
[----:B------:R-:W-:Y:S01]  /*0640*/  LEA R22, R11, R22, 0x3 ;  /* 0x000000160b167211 */ /* 0x000fe200078e18ff */
[----:B------:R-:W-:Y:S06]  /*0650*/  BRA.U UP1, `(.L_x_7) ;  /* 0xfffffffd012c7547 */ /* 0x000fec000b83ffff */
[----:B------:R-:W-:-:S05]  /*0660*/  UMOV UR5, UR15 ;  /* 0x0000000f00057c82 */ /* 0x000fca0008000000 */
.L_x_6:
[----:B------:R-:W-:-:S09]  /*0670*/  UISETP.NE.AND UP1, UPT, UR24, URZ, UPT ;  /* 0x000000ff1800728c */ /* 0x000fd2000bf25270 */
[----:B------:R-:W-:Y:S05]  /*0680*/  BRA.U !UP1, `(.L_x_8) ;  /* 0x00000005094c7547 */ /* 0x000fea000b800000 */
[----:B------:R-:W-:Y:S01]  /*0690*/  UISETP.NE.AND UP1, UPT, UR14, URZ, UPT ;  /* 0x000000ff0e00728c */ /* 0x000fe2000bf25270 */
[----:B------:R-:W-:Y:S10]  /*06a0*/  BRA.U !UP0, `(.L_x_9) ;  /* 0x0000000108987547 */ /* 0x000ff4000b800000 */
[----:B------:R-:W0:Y:S01]  /*06b0*/  LDCU.128 UR8, c[0x0][0x380] ;  /* 0x00007000ff0877ac */ /* 0x000e220008000c00 */
[----:B------:R-:W-:Y:S02]  /*06c0*/  HFMA2 R7, -RZ, RZ, 0, 2.384185791015625e-07 ;  /* 0x00000004ff077431 */ /* 0x000fe400000001ff */
[----:B------:R-:W-:Y:S01]  /*06d0*/  IMAD.U32 R3, RZ, RZ, UR5 ;  /* 0x00000005ff037e24 */ /* 0x000fe2000f8e00ff */
[----:B------:R-:W-:Y:S01]  /*06e0*/  MOV R9, 0x4 ;  /* 0x0000000400097802 */ /* 0x000fe20000000f00 */
[----:B------:R-:W1:Y:S02]  /*06f0*/  LDCU.64 UR16, c[0x0][0x380] ;  /* 0x00007000ff1077ac */ /* 0x000e640008000a00 */
[----:B------:R-:W-:Y:S01]  /*0700*/  IMAD R2, R3, UR25, R18 ;  /* 0x0000001903027c24 */ /* 0x000fe2000f8e0212 */
[----:B------:R-:W-:Y:S02]  /*0710*/  UIADD3 UR6, UPT, UPT, UR21, UR5, URZ ;  /* 0x0000000515067290 */ /* 0x000fe4000fffe0ff */
[----:B------:R-:W-:Y:S01]  /*0720*/  UIADD3 UR12, UP2, UPT, UR21, UR5, URZ ;  /* 0x00000005150c7290 */ /* 0x000fe2000ff5e0ff */
[----:B------:R-:W-:Y:S01]  /*0730*/  HFMA2 R10, -RZ, RZ, 0, 2.384185791015625e-07 ;  /* 0x00000004ff0a7431 */ /* 0x000fe200000001ff */
[----:B0-----:R-:W-:Y:S01]  /*0740*/  UIMAD.WIDE.U32 UR6, UR6, 0x4, UR8 ;  /* 0x00000004060678a5 */ /* 0x001fe2000f8e0008 */
[----:B------:R-:W-:Y:S01]  /*0750*/  IMAD.WIDE.U32 R6, R2, R7, UR10 ;  /* 0x0000000a02067e25 */ /* 0x000fe2000f8e0007 */
[----:B------:R-:W-:-:S02]  /*0760*/  UIADD3.X UR8, UPT, UPT, URZ, URZ, URZ, UP2, !UPT ;  /* 0x000000ffff087290 */ /* 0x000fc400097fe4ff */
[----:B-1----:R-:W-:Y:S01]  /*0770*/  ULEA UR9, UP2, UR12, UR16, 0x2 ;  /* 0x000000100c097291 */ /* 0x002fe2000f8410ff */
[----:B------:R-:W-:Y:S01]  /*0780*/  VIADD R2, R2, UR25 ;  /* 0x0000001902027c36 */ /* 0x000fe20008000000 */
[----:B------:R-:W-:Y:S01]  /*0790*/  MOV R13, UR7 ;  /* 0x00000007000d7c02 */ /* 0x000fe20008000f00 */
[----:B------:R0:W2:Y:S01]  /*07a0*/  LDG.E R14, desc[UR22][R6.64] ;  /* 0x00000016060e7981 */ /* 0x0000a2000c1e1900 */
[----:B------:R-:W-:Y:S01]  /*07b0*/  ULEA.HI.X UR8, UR12, UR17, UR8, 0x2, UP2 ;  /* 0x000000110c087291 */ /* 0x000fe200090f1408 */
[----:B------:R-:W-:Y:S01]  /*07c0*/  MOV R12, UR6 ;  /* 0x00000006000c7c02 */ /* 0x000fe20008000f00 */
[C---:B------:R-:W-:Y:S01]  /*07d0*/  IMAD.WIDE.U32 R8, R2.reuse, R9, UR10 ;  /* 0x0000000a02087e25 */ /* 0x040fe2000f8e0009 */
[----:B------:R-:W-:Y:S02]  /*07e0*/  IADD3 R15, PT, PT, R2, UR25, RZ ;  /* 0x00000019020f7c10 */ /* 0x000fe4000fffe0ff */
[----:B------:R-:W-:Y:S01]  /*07f0*/  MOV R2, UR9 ;  /* 0x0000000900027c02 */ /* 0x000fe20008000f00 */
[----:B------:R-:W2:Y:S01]  /*0800*/  LDG.E R13, desc[UR22][R12.64] ;  /* 0x000000160c0d7981 */ /* 0x000ea2000c1e1900 */
[----:B------:R-:W-:Y:S01]  /*0810*/  MOV R3, UR8 ;  /* 0x0000000800037c02 */ /* 0x000fe20008000f00 */
[----:B------:R-:W-:Y:S01]  /*0820*/  IMAD.MOV.U32 R17, RZ, RZ, 0x4 ;  /* 0x00000004ff117424 */ /* 0x000fe200078e00ff */
[C---:B0-----:R-:W-:Y:S01]  /*0830*/  IADD3 R6, PT, PT, R15.reuse, UR25, RZ ;  /* 0x000000190f067c10 */ /* 0x041fe2000fffe0ff */
[----:B------:R-:W-:Y:S01]  /*0840*/  IMAD.WIDE.U32 R10, R15, R10, UR10 ;  /* 0x0000000a0f0a7e25 */ /* 0x000fe2000f8e000a */
[----:B------:R-:W3:Y:S04]  /*0850*/  LDG.E R8, desc[UR22][R8.64] ;  /* 0x0000001608087981 */ /* 0x000ee8000c1e1900 */
[----:B------:R-:W3:Y:S01]  /*0860*/  LDG.E R16, desc[UR22][R2.64+0x4] ;  /* 0x0000041602107981 */ /* 0x000ee2000c1e1900 */
[----:B------:R-:W-:-:S03]  /*0870*/  IMAD.WIDE.U32 R6, R6, R17, UR10 ;  /* 0x0000000a06067e25 */ /* 0x000fc6000f8e0011 */
[----:B------:R-:W4:Y:S04]  /*0880*/  LDG.E R10, desc[UR22][R10.64] ;  /* 0x000000160a0a7981 */ /* 0x000f28000c1e1900 */
[----:B------:R-:W4:Y:S04]  /*0890*/  LDG.E R15, desc[UR22][R2.64+0x8] ;  /* 0x00000816020f7981 */ /* 0x000f28000c1e1900 */
[----:B------:R-:W5:Y:S04]  /*08a0*/  LDG.E R17, desc[UR22][R2.64+0xc] ;  /* 0x00000c1602117981 */ /* 0x000f68000c1e1900 */
[----:B------:R-:W5:Y:S01]  /*08b0*/  LDG.E R6, desc[UR22][R6.64] ;  /* 0x0000001606067981 */ /* 0x000f62000c1e1900 */
[----:B------:R-:W-:Y:S01]  /*08c0*/  UIADD3 UR5, UPT, UPT, UR5, 0x4, URZ ;  /* 0x0000000405057890 */ /* 0x000fe2000fffe0ff */
[----:B--2---:R-:W-:-:S04]  /*08d0*/  IMAD R13, R13, R14, R0 ;  /* 0x0000000e0d0d7224 */ /* 0x004fc800078e0200 */
[----:B---3--:R-:W-:-:S04]  /*08e0*/  IMAD R8, R16, R8, R13 ;  /* 0x0000000810087224 */ /* 0x008fc800078e020d */
[----:B----4-:R-:W-:-:S04]  /*08f0*/  IMAD R8, R15, R10, R8 ;  /* 0x0000000a0f087224 */ /* 0x010fc800078e0208 */
[----:B-----5:R-:W-:-:S07]  /*0900*/  IMAD R0, R17, R6, R8 ;  /* 0x0000000611007224 */ /* 0x020fce00078e0208 */
.L_x_9:
[----:B------:R-:W-:Y:S05]  /*0910*/  BRA.U !UP1, `(.L_x_8) ;  /* 0x0000000109a87547 */ /* 0x000fea000b800000 */
[----:B------:R-:W-:Y:S01]  /*0920*/  UISETP.NE.AND UP2, UPT, UR14, 0x1, UPT ;  /* 0x000000010e00788c */ /* 0x000fe2000bf45270 */
[----:B------:R-:W-:Y:S01]  /*0930*/  MOV R3, UR5 ;  /* 0x0000000500037c02 */ /* 0x000fe20008000f00 */
[----:B------:R-:W-:Y:S01]  /*0940*/  ULOP3.LUT UP1, URZ, UR13, 0x1, URZ, 0xc0, !UPT ;  /* 0x000000010dff7892 */ /* 0x000fe2000f82c0ff */
[----:B------:R-:W-:-:S03]  /*0950*/  MOV R7, 0x4 ;  /* 0x0000000400077802 */ /* 0x000fc60000000f00 */
[----:B------:R-:W-:Y:S02]  /*0960*/  PLOP3.LUT P0, PT, PT, PT, UP2, 0x80, 0x8 ;  /* 0x000000000008781c */ /* 0x000fe40003f0f028 */
[----:B------:R-:W-:-:S03]  /*0970*/  PLOP3.LUT P1, PT, PT, PT, UP1, 0x80, 0x8 ;  /* 0x000000000008781c */ /* 0x000fc60003f2f018 */
[----:B------:R-:W0:Y:S01]  /*0980*/  @UP2 LDCU.128 UR8, c[0x0][0x380] ;  /* 0x00007000ff0827ac */ /* 0x000e220008000c00 */
[----:B------:R-:W1:Y:S01]  /*0990*/  @UP2 LDCU.64 UR12, c[0x0][0x380] ;  /* 0x00007000ff0c27ac */ /* 0x000e620008000a00 */
[----:B------:R-:W2:Y:S06]  /*09a0*/  @UP1 LDCU.128 UR16, c[0x0][0x380] ;  /* 0x00007000ff1017ac */ /* 0x000eac0008000c00 */
[----:B------:R-:W-:Y:S01]  /*09b0*/  @P0 IMAD R6, R3, UR25, R18 ;  /* 0x0000001903060c24 */ /* 0x000fe2000f8e0212 */
[----:B------:R-:W-:Y:S02]  /*09c0*/  @UP2 UIADD3 UR6, UPT, UPT, UR21, UR5, URZ ;  /* 0x0000000515062290 */ /* 0x000fe4000fffe0ff */
[----:B------:R-:W-:-:S02]  /*09d0*/  @UP2 UIADD3 UR7, UP3, UPT, UR21, UR5, URZ ;  /* 0x0000000515072290 */ /* 0x000fc4000ff7e0ff */
[----:B------:R-:W-:Y:S02]  /*09e0*/  @UP2 UIADD3 UR5, UPT, UPT, UR5, 0x2, URZ ;  /* 0x0000000205052890 */ /* 0x000fe4000fffe0ff */
[----:B0-----:R-:W-:Y:S01]  /*09f0*/  @UP2 UIMAD.WIDE.U32 UR8, UR6, 0x4, UR8 ;  /* 0x00000004060828a5 */ /* 0x001fe2000f8e0008 */
[CC--:B------:R-:W-:Y:S01]  /*0a00*/  @P0 IMAD.WIDE.U32 R2, R6.reuse, R7.reuse, UR10 ;  /* 0x0000000a06020e25 */ /* 0x0c0fe2000f8e0007 */
[----:B------:R-:W-:Y:S01]  /*0a10*/  @UP2 UIADD3.X UR6, UPT, UPT, URZ, URZ, URZ, UP3, !UPT ;  /* 0x000000ffff062290 */ /* 0x000fe20009ffe4ff */
[----:B------:R-:W-:Y:S01]  /*0a20*/  @P0 IADD3 R6, PT, PT, R6, UR25, RZ ;  /* 0x0000001906060c10 */ /* 0x000fe2000fffe0ff */
[----:B-1----:R-:W-:Y:S01]  /*0a30*/  @UP2 ULEA UR12, UP3, UR7, UR12, 0x2 ;  /* 0x0000000c070c2291 */ /* 0x002fe2000f8610ff */
[----:B------:R-:W-:Y:S01]  /*0a40*/  IMAD.U32 R15, RZ, RZ, UR25 ;  /* 0x00000019ff0f7e24 */ /* 0x000fe2000f8e00ff */
[----:B------:R-:W-:Y:S01]  /*0a50*/  MOV R9, UR9 ;  /* 0x0000000900097c02 */ /* 0x000fe20008000f00 */
[----:B------:R0:W3:Y:S01]  /*0a60*/  @P0 LDG.E R14, desc[UR22][R2.64] ;  /* 0x00000016020e0981 */ /* 0x0000e2000c1e1900 */
[----:B------:R-:W-:Y:S01]  /*0a70*/  @UP2 ULEA.HI.X UR13, UR7, UR13, UR6, 0x2, UP3 ;  /* 0x0000000d070d2291 */ /* 0x000fe200098f1406 */
[----:B------:R-:W-:Y:S01]  /*0a80*/  MOV R8, UR8 ;  /* 0x0000000800087c02 */ /* 0x000fe20008000f00 */
[----:B------:R-:W-:Y:S01]  /*0a90*/  @UP1 UIADD3 UR6, UPT, UPT, UR21, UR5, URZ ;  /* 0x0000000515061290 */ /* 0x000fe2000fffe0ff */
[----:B--2---:R-:W-:Y:S01]  /*0aa0*/  MOV R12, UR18 ;  /* 0x00000012000c7c02 */ /* 0x004fe20008000f00 */
[----:B------:R-:W-:Y:S01]  /*0ab0*/  @P1 IMAD R15, R15, UR5, R18 ;  /* 0x000000050f0f1c24 */ /* 0x000fe2000f8e0212 */
[----:B------:R-:W-:Y:S01]  /*0ac0*/  MOV R13, UR19 ;  /* 0x00000013000d7c02 */ /* 0x000fe20008000f00 */
[----:B------:R-:W-:Y:S01]  /*0ad0*/  @UP1 UIMAD.WIDE.U32 UR6, UR6, 0x4, UR16 ;  /* 0x00000004060618a5 */ /* 0x000fe2000f8e0010 */
[----:B------:R-:W-:Y:S01]  /*0ae0*/  @P0 IMAD.WIDE.U32 R6, R6, R7, UR10 ;  /* 0x0000000a06060e25 */ /* 0x000fe2000f8e0007 */
[----:B------:R-:W-:Y:S01]  /*0af0*/  MOV R11, UR13 ;  /* 0x0000000d000b7c02 */ /* 0x000fe20008000f00 */
[----:B------:R-:W3:Y:S02]  /*0b00*/  @P0 LDG.E R9, desc[UR22][R8.64] ;  /* 0x0000001608090981 */ /* 0x000ee4000c1e1900 */
[----:B------:R-:W-:-:S02]  /*0b10*/  IMAD.U32 R10, RZ, RZ, UR12 ;  /* 0x0000000cff0a7e24 */ /* 0x000fc4000f8e00ff */
[----:B0-----:R-:W-:Y:S01]  /*0b20*/  @P1 IMAD.WIDE.U32 R2, R15, 0x4, R12 ;  /* 0x000000040f021825 */ /* 0x001fe200078e000c */
[----:B------:R-:W-:Y:S01]  /*0b30*/  MOV R13, UR7 ;  /* 0x00000007000d7c02 */ /* 0x000fe20008000f00 */
[----:B------:R-:W2:Y:S01]  /*0b40*/  @P0 LDG.E R6, desc[UR22][R6.64] ;  /* 0x0000001606060981 */ /* 0x000ea2000c1e1900 */
[----:B------:R-:W-:-:S03]  /*0b50*/  MOV R12, UR6 ;  /* 0x00000006000c7c02 */ /* 0x000fc60008000f00 */
[----:B------:R-:W2:Y:S04]  /*0b60*/  @P0 LDG.E R11, desc[UR22][R10.64+0x4] ;  /* 0x000004160a0b0981 */ /* 0x000ea8000c1e1900 */
[----:B------:R-:W4:Y:S04]  /*0b70*/  @P1 LDG.E R2, desc[UR22][R2.64] ;  /* 0x0000001602021981 */ /* 0x000f28000c1e1900 */
[----:B------:R-:W4:Y:S01]  /*0b80*/  @P1 LDG.E R13, desc[UR22][R12.64] ;  /* 0x000000160c0d1981 */ /* 0x000f22000c1e1900 */
[----:B---3--:R-:W-:-:S04]  /*0b90*/  @P0 IMAD R14, R9, R14, R0 ;  /* 0x0000000e090e0224 */ /* 0x008fc800078e0200 */
[----:B--2---:R-:W-:-:S04]  /*0ba0*/  @P0 IMAD R0, R11, R6, R14 ;  /* 0x000000060b000224 */ /* 0x004fc800078e020e */
[----:B----4-:R-:W-:-:S07]  /*0bb0*/  @P1 IMAD R0, R13, R2, R0 ;  /* 0x000000020d001224 */ /* 0x010fce00078e0200 */
.L_x_8:
[----:B------:R-:W0:Y:S01]  /*0bc0*/  LDCU UR5, c[0x0][0x398] ;  /* 0x00007300ff0577ac */ /* 0x000e220008000800 */
[----:B------:R-:W1:Y:S01]  /*0bd0*/  LDC.64 R2, c[0x0][0x390] ;  /* 0x0000e400ff027b82 */ /* 0x000e620000000a00 */
[----:B------:R-:W-:-:S05]  /*0be0*/  MOV R7, UR25 ;  /* 0x0000001900077c02 */ /* 0x000fca0008000f00 */
[----:B------:R-:W-:Y:S01]  /*0bf0*/  IMAD R7, R7, UR4, R18 ;  /* 0x0000000407077c24 */ /* 0x000fe2000f8e0212 */
[----:B------:R-:W-:-:S04]  /*0c00*/  UIADD3 UR4, UPT, UPT, UR4, 0x1, URZ ;  /* 0x0000000104047890 */ /* 0x000fc8000fffe0ff */
[----:B0-----:R-:W-:-:S06]  /*0c10*/  UISETP.NE.AND UP1, UPT, UR4, UR5, UPT ;  /* 0x000000050400728c */ /* 0x001fcc000bf25270 */
[----:B------:R-:W-:Y:S01]  /*0c20*/  PLOP3.LUT P0, PT, PT, PT, UP1, 0x80, 0x8 ;  /* 0x000000000008781c */ /* 0x000fe20003f0f018 */
[----:B-1----:R-:W-:-:S05]  /*0c30*/  IMAD.WIDE.U32 R2, R7, 0x4, R2 ;  /* 0x0000000407027825 */ /* 0x002fca00078e0002 */
[----:B------:R0:W-:Y:S07]  /*0c40*/  STG.E desc[UR22][R2.64], R0 ;  /* 0x0000000002007986 */ /* 0x0001ee000c101916 */
[----:B------:R-:W-:Y:S05]  /*0c50*/  @!P0 EXIT ;  /* 0x000000000000894d */ /* 0x000fea0003800000 */
[----:B------:R-:W-:Y:S05]  /*0c60*/  BRA `(.L_x_10) ;  /* 0xfffffff400387947 */ /* 0x000fea000383ffff */
.L_x_5:
[C---:B------:R-:W-:Y:S01]  /*0c70*/  ISETP.GE.U32.AND P1, PT, R0.reuse, 0x8, PT ;  /* 0x000000080000780c */ /* 0x040fe20003f26070 */
[----:B------:R-:W-:Y:S01]  /*0c80*/  IMAD.MOV.U32 R3, RZ, RZ, RZ ;  /* 0x000000ffff037224 */ /* 0x000fe200078e00ff */
[----:B------:R-:W-:-:S04]  /*0c90*/  LOP3.LUT R2, R0, 0x7, RZ, 0xc0, !PT ;  /* 0x0000000700027812 */ /* 0x000fc800078ec0ff */
[----:B------:R-:W-:-:S07]  /*0ca0*/  ISETP.NE.AND P0, PT, R2, RZ, PT ;  /* 0x000000ff0200720c */ /* 0x000fce0003f05270 */
[----:B------:R-:W-:Y:S06]  /*0cb0*/  @!P1 BRA `(.L_x_11) ;  /* 0x00000000007c9947 */ /* 0x000fec0003800000 */
[----:B------:R-:W0:Y:S01]  /*0cc0*/  LDC.64 R4, c[0x0][0x390] ;  /* 0x0000e400ff047b82 */ /* 0x000e220000000a00 */
[----:B------:R-:W-:Y:S01]  /*0cd0*/  LOP3.LUT R3, R0, 0x7ffffff8, RZ, 0xc0, !PT ;  /* 0x7ffffff800037812 */ /* 0x000fe200078ec0ff */
[----:B------:R-:W-:-:S06]  /*0ce0*/  UMOV UR4, URZ ;  /* 0x000000ff00047c82 */ /* 0x000fcc0008000000 */
.L_x_12:
[----:B--2---:R-:W-:Y:S01]  /*0cf0*/  MOV R7, UR4 ;  /* 0x0000000400077c02 */ /* 0x004fe20008000f00 */
[----:B------:R-:W-:-:S04]  /*0d00*/  UIADD3 UR4, UPT, UPT, UR4, 0x8, URZ ;  /* 0x0000000804047890 */ /* 0x000fc8000fffe0ff */
[----:B-1----:R-:W-:Y:S02]  /*0d10*/  IMAD R7, R7, UR25, R18 ;  /* 0x0000001907077c24 */ /* 0x002fe4000f8e0212 */
[----:B------:R-:W-:-:S03]  /*0d20*/  ISETP.NE.AND P1, PT, R3, UR4, PT ;  /* 0x0000000403007c0c */ /* 0x000fc6000bf25270 */
[C---:B------:R-:W-:Y:S01]  /*0d30*/  IADD3 R9, PT, PT, R7.reuse, UR25, RZ ;  /* 0x0000001907097c10 */ /* 0x040fe2000fffe0ff */
[----:B0-----:R-:W-:-:S03]  /*0d40*/  IMAD.WIDE.U32 R6, R7, 0x4, R4 ;  /* 0x0000000407067825 */ /* 0x001fc600078e0004 */
[C---:B------:R-:W-:Y:S01]  /*0d50*/  IADD3 R11, PT, PT, R9.reuse, UR25, RZ ;  /* 0x00000019090b7c10 */ /* 0x040fe2000fffe0ff */
[--C-:B------:R-:W-:Y:S01]  /*0d60*/  IMAD.WIDE.U32 R8, R9, 0x4, R4.reuse ;  /* 0x0000000409087825 */ /* 0x100fe200078e0004 */
[----:B------:R2:W-:Y:S02]  /*0d70*/  STG.E desc[UR22][R6.64], RZ ;  /* 0x000000ff06007986 */ /* 0x0005e4000c101916 */
[C---:B------:R-:W-:Y:S01]  /*0d80*/  IADD3 R13, PT, PT, R11.reuse, UR25, RZ ;  /* 0x000000190b0d7c10 */ /* 0x040fe2000fffe0ff */
[--C-:B------:R-:W-:Y:S01]  /*0d90*/  IMAD.WIDE.U32 R10, R11, 0x4, R4.reuse ;  /* 0x000000040b0a7825 */ /* 0x100fe200078e0004 */
[----:B------:R2:W-:Y:S03]  /*0da0*/  STG.E desc[UR22][R8.64], RZ ;  /* 0x000000ff08007986 */ /* 0x0005e6000c101916 */
[C---:B------:R-:W-:Y:S01]  /*0db0*/  VIADD R15, R13.reuse, UR25 ;  /* 0x000000190d0f7c36 */ /* 0x040fe20008000000 */
[----:B------:R2:W-:Y:S01]  /*0dc0*/  STG.E desc[UR22][R10.64], RZ ;  /* 0x000000ff0a007986 */ /* 0x0005e2000c101916 */
[----:B------:R-:W-:-:S03]  /*0dd0*/  IMAD.WIDE.U32 R12, R13, 0x4, R4 ;  /* 0x000000040d0c7825 */ /* 0x000fc600078e0004 */
[C---:B------:R-:W-:Y:S01]  /*0de0*/  IADD3 R17, PT, PT, R15.reuse, UR25, RZ ;  /* 0x000000190f117c10 */ /* 0x040fe2000fffe0ff */
[--C-:B------:R-:W-:Y:S01]  /*0df0*/  IMAD.WIDE.U32 R14, R15, 0x4, R4.reuse ;  /* 0x000000040f0e7825 */ /* 0x100fe200078e0004 */
[----:B------:R2:W-:Y:S02]  /*0e00*/  STG.E desc[UR22][R12.64], RZ ;  /* 0x000000ff0c007986 */ /* 0x0005e4000c101916 */
[C---:B------:R-:W-:Y:S01]  /*0e10*/  IADD3 R21, PT, PT, R17.reuse, UR25, RZ ;  /* 0x0000001911157c10 */ /* 0x040fe2000fffe0ff */
[--C-:B------:R-:W-:Y:S01]  /*0e20*/  IMAD.WIDE.U32 R16, R17, 0x4, R4.reuse ;  /* 0x0000000411107825 */ /* 0x100fe200078e0004 */
[----:B------:R2:W-:Y:S02]  /*0e30*/  STG.E desc[UR22][R14.64], RZ ;  /* 0x000000ff0e007986 */ /* 0x0005e4000c101916 */
[C---:B------:R-:W-:Y:S01]  /*0e40*/  IADD3 R23, PT, PT, R21.reuse, UR25, RZ ;  /* 0x0000001915177c10 */ /* 0x040fe2000fffe0ff */
[--C-:B------:R-:W-:Y:S01]  /*0e50*/  IMAD.WIDE.U32 R20, R21, 0x4, R4.reuse ;  /* 0x0000000415147825 */ /* 0x100fe200078e0004 */
[----:B------:R2:W-:Y:S03]  /*0e60*/  STG.E desc[UR22][R16.64], RZ ;  /* 0x000000ff10007986 */ /* 0x0005e6000c101916 */
[----:B------:R-:W-:Y:S01]  /*0e70*/  IMAD.WIDE.U32 R22, R23, 0x4, R4 ;  /* 0x0000000417167825 */ /* 0x000fe200078e0004 */
[----:B------:R2:W-:Y:S04]  /*0e80*/  STG.E desc[UR22][R20.64], RZ ;  /* 0x000000ff14007986 */ /* 0x0005e8000c101916 */
[----:B------:R2:W-:Y:S01]  /*0e90*/  STG.E desc[UR22][R22.64], RZ ;  /* 0x000000ff16007986 */ /* 0x0005e2000c101916 */
[----:B------:R-:W-:Y:S05]  /*0ea0*/  @P1 BRA `(.L_x_12) ;  /* 0xfffffffc00901947 */ /* 0x000fea000383ffff */
.L_x_11:
[----:B------:R-:W-:Y:S05]  /*0eb0*/  @!P0 EXIT ;  /* 0x000000000000894d */ /* 0x000fea0003800000 */
[----:B------:R-:W-:Y:S02]  /*0ec0*/  ISETP.GE.U32.AND P0, PT, R2, 0x4, PT ;  /* 0x000000040200780c */ /* 0x000fe40003f06070 */
[----:B--2---:R-:W-:-:S04]  /*0ed0*/  LOP3.LUT R12, R0, 0x3, RZ, 0xc0, !PT ;  /* 0x00000003000c7812 */ /* 0x004fc800078ec0ff */
[----:B------:R-:W-:-:S07]  /*0ee0*/  ISETP.NE.AND P1, PT, R12, RZ, PT ;  /* 0x000000ff0c00720c */ /* 0x000fce0003f25270 */
[----:B------:R-:W-:Y:S06]  /*0ef0*/  @!P0 BRA `(.L_x_13) ;  /* 0x0000000000388947 */ /* 0x000fec0003800000 */
[----:B------:R-:W0:Y:S01]  /*0f00*/  LDC.64 R10, c[0x0][0x390] ;  /* 0x0000e400ff0a7b82 */ /* 0x000e220000000a00 */
[C---:B-1----:R-:W-:Y:S01]  /*0f10*/  IMAD R5, R3.reuse, UR25, R18 ;  /* 0x0000001903057c24 */ /* 0x042fe2000f8e0212 */
[----:B------:R-:W-:-:S04]  /*0f20*/  IADD3 R3, PT, PT, R3, 0x4, RZ ;  /* 0x0000000403037810 */ /* 0x000fc80007ffe0ff */
[----:B------:R-:W-:-:S05]  /*0f30*/  IADD3 R7, PT, PT, R5, UR25, RZ ;  /* 0x0000001905077c10 */ /* 0x000fca000fffe0ff */
[----:B------:R-:W-:-:S05]  /*0f40*/  VIADD R9, R7, UR25 ;  /* 0x0000001907097c36 */ /* 0x000fca0008000000 */
[----:B------:R-:W-:Y:S01]  /*0f50*/  IADD3 R13, PT, PT, R9, UR25, RZ ;  /* 0x00000019090d7c10 */ /* 0x000fe2000fffe0ff */
[----:B0-----:R-:W-:-:S04]  /*0f60*/  IMAD.WIDE.U32 R4, R5, 0x4, R10 ;  /* 0x0000000405047825 */ /* 0x001fc800078e000a */
[--C-:B------:R-:W-:Y:S01]  /*0f70*/  IMAD.WIDE.U32 R6, R7, 0x4, R10.reuse ;  /* 0x0000000407067825 */ /* 0x100fe200078e000a */
[----:B------:R0:W-:Y:S03]  /*0f80*/  STG.E desc[UR22][R4.64], RZ ;  /* 0x000000ff04007986 */ /* 0x0001e6000c101916 */
[--C-:B------:R-:W-:Y:S01]  /*0f90*/  IMAD.WIDE.U32 R8, R9, 0x4, R10.reuse ;  /* 0x0000000409087825 */ /* 0x100fe200078e000a */
[----:B------:R0:W-:Y:S03]  /*0fa0*/  STG.E desc[UR22][R6.64], RZ ;  /* 0x000000ff06007986 */ /* 0x0001e6000c101916 */
[----:B------:R-:W-:Y:S01]  /*0fb0*/  IMAD.WIDE.U32 R10, R13, 0x4, R10 ;  /* 0x000000040d0a7825 */ /* 0x000fe200078e000a */
[----:B------:R0:W-:Y:S04]  /*0fc0*/  STG.E desc[UR22][R8.64], RZ ;  /* 0x000000ff08007986 */ /* 0x0001e8000c101916 */
[----:B------:R0:W-:Y:S02]  /*0fd0*/  STG.E desc[UR22][R10.64], RZ ;  /* 0x000000ff0a007986 */ /* 0x0001e4000c101916 */
.L_x_13:
[----:B------:R-:W-:Y:S05]  /*0fe0*/  @!P1 EXIT ;  /* 0x000000000000994d */ /* 0x000fea0003800000 */
[----:B------:R-:W-:Y:S02]  /*0ff0*/  ISETP.NE.AND P0, PT, R12, 0x1, PT ;  /* 0x000000010c00780c */ /* 0x000fe40003f05270 */
[----:B------:R-:W-:-:S04]  /*1000*/  LOP3.LUT R0, R0, 0x1, RZ, 0xc0, !PT ;  /* 0x0000000100007812 */ /* 0x000fc800078ec0ff */
[----:B------:R-:W-:-:S07]  /*1010*/  ISETP.NE.U32.AND P1, PT, R0, 0x1, PT ;  /* 0x000000010000780c */ /* 0x000fce0003f25070 */
[----:B------:R-:W-:Y:S06]  /*1020*/  @!P0 BRA `(.L_x_14) ;  /* 0x0000000000208947 */ /* 0x000fec0003800000 */
[----:B0-----:R-:W0:Y:S01]  /*1030*/  LDC.64 R4, c[0x0][0x390] ;  /* 0x0000e400ff047b82 */ /* 0x001e220000000a00 */
[C---:B-1----:R-:W-:Y:S01]  /*1040*/  IMAD R7, R3.reuse, UR25, R18 ;  /* 0x0000001903077c24 */ /* 0x042fe2000f8e0212 */
[----:B------:R-:W-:-:S04]  /*1050*/  IADD3 R3, PT, PT, R3, 0x2, RZ ;  /* 0x0000000203037810 */ /* 0x000fc80007ffe0ff */
[C---:B------:R-:W-:Y:S01]  /*1060*/  IADD3 R9, PT, PT, R7.reuse, UR25, RZ ;  /* 0x0000001907097c10 */ /* 0x040fe2000fffe0ff */
[----:B0-----:R-:W-:-:S04]  /*1070*/  IMAD.WIDE.U32 R6, R7, 0x4, R4 ;  /* 0x0000000407067825 */ /* 0x001fc800078e0004 */
[----:B------:R-:W-:Y:S01]  /*1080*/  IMAD.WIDE.U32 R4, R9, 0x4, R4 ;  /* 0x0000000409047825 */ /* 0x000fe200078e0004 */
[----:B------:R2:W-:Y:S04]  /*1090*/  STG.E desc[UR22][R6.64], RZ ;  /* 0x000000ff06007986 */ /* 0x0005e8000c101916 */
[----:B------:R2:W-:Y:S02]  /*10a0*/  STG.E desc[UR22][R4.64], RZ ;  /* 0x000000ff04007986 */ /* 0x0005e4000c101916 */
.L_x_14:
[----:B------:R-:W-:Y:S05]  /*10b0*/  @P1 EXIT ;  /* 0x000000000000194d */ /* 0x000fea0003800000 */
[----:B0-2---:R-:W0:Y:S01]  /*10c0*/  LDC.64 R4, c[0x0][0x390] ;  /* 0x0000e400ff047b82 */ /* 0x005e220000000a00 */
[----:B-1----:R-:W-:-:S04]  /*10d0*/  IMAD R3, R3, UR25, R18 ;  /* 0x0000001903037c24 */ /* 0x002fc8000f8e0212 */
[----:B0-----:R-:W-:-:S05]  /*10e0*/  IMAD.WIDE.U32 R2, R3, 0x4, R4 ;  /* 0x0000000403027825 */ /* 0x001fca00078e0004 */
[----:B------:R-:W-:Y:S01]  /*10f0*/  STG.E desc[UR22][R2.64], RZ ;  /* 0x000000ff02007986 */ /* 0x000fe2000c101916 */
[----:B------:R-:W-:Y:S05]  /*1100*/  EXIT ;  /* 0x000000000000794d */ /* 0x000fea0003800000 */
.L_x_15:
        /* <DEDUP_REMOVED lines=15> */
.L_x_29:


//--------------------- .text._Z7mulMatAPiS_S_ii  --------------------------
	.section	.text._Z7mulMatAPiS_S_ii,"ax",@progbits
	.align	128
        .global         _Z7mulMatAPiS_S_ii
        .type           _Z7mulMatAPiS_S_ii,@function
        .size           _Z7mulMatAPiS_S_ii,(.L_x_30 - _Z7mulMatAPiS_S_ii)
        .other          _Z7mulMatAPiS_S_ii,@"STO_CUDA_ENTRY STV_DEFAULT"
_Z7mulMatAPiS_S_ii:
.text._Z7mulMatAPiS_S_ii:
[----:B------:R-:W-:Y:S08]  /*0000*/  LDC R1, c[0x0][0x37c] ;  /* 0x0000df00ff017b82 */ /* 0x000ff00000000800 */
[----:B------:R-:W0:Y:S02]  /*0010*/  LDC R11, c[0x0][0x39c] ;  /* 0x0000e700ff0b7b82 */ /* 0x000e240000000800 */
[----:B0-----:R-:W-:-:S13]  /*0020*/  ISETP.GE.AND P0, PT, R11, 0x1, PT ;  /* 0x000000010b00780c */ /* 0x001fda0003f06270 */
[----:B------:R-:W-:Y:S05]  /*0030*/  @!P0 EXIT ;  /* 0x000000000000894d */ /* 0x000fea0003800000 */
[----:B------:R-:W0:Y:S01]  /*0040*/  S2R R2, SR_TID.X ;  /* 0x0000000000027919 */ /* 0x000e220000002100 */
[----:B------:R-:W1:Y:S01]  /*0050*/  LDCU UR5, c[0x0][0x398] ;  /* 0x00007300ff0577ac */ /* 0x000e620008000800 */
[----:B------:R-:W2:Y:S01]  /*0060*/  LDCU.64 UR10, c[0x0][0x358] ;  /* 0x00006b00ff0a77ac */ /* 0x000ea20008000a00 */
[----:B-1----:R-:W-:Y:S01]  /*0070*/  UISETP.GE.AND UP0, UPT, UR5, 0x1, UPT ;  /* 0x000000010500788c */ /* 0x002fe2000bf06270 */
[----:B0-----:R-:W-:-:S08]  /*0080*/  IMAD R0, R2, R11, RZ ;  /* 0x0000000b02007224 */ /* 0x001fd000078e02ff */
[----:B--2---:R-:W-:Y:S05]  /*0090*/  BRA.U !UP0, `(.L_x_16) ;  /* 0x0000000908807547 */ /* 0x004fea000b800000 */
[----:B------:R-:W0:Y:S01]  /*00a0*/  LDCU.64 UR12, c[0x0][0x380] ;  /* 0x00007000ff0c77ac */ /* 0x000e220008000a00 */
[----:B------:R-:W-:Y:S02]  /*00b0*/  IMAD R2, R2, UR5, RZ ;  /* 0x0000000502027c24 */ /* 0x000fe4000f8e02ff */
[----:B------:R-:W-:Y:S01]  /*00c0*/  HFMA2 R5, -RZ, RZ, 0, 0 ;  /* 0x00000000ff057431 */ /* 0x000fe200000001ff */
[----:B------:R-:W-:Y:S01]  /*00d0*/  SHF.L.U32 R4, R11, 0x3, RZ ;  /* 0x000000030b047819 */ /* 0x000fe200000006ff */
[----:B------:R-:W-:Y:S02]  /*00e0*/  ULOP3.LUT UR6, UR5, 0x7ffffff8, URZ, 0xc0, !UPT ;  /* 0x7ffffff805067892 */ /* 0x000fe4000f8ec0ff */
[----:B------:R-:W-:Y:S02]  /*00f0*/  ULOP3.LUT UR8, UR5, 0x7, URZ, 0xc0, !UPT ;  /* 0x0000000705087892 */ /* 0x000fe4000f8ec0ff */
[----:B------:R-:W-:Y:S02]  /*0100*/  ULOP3.LUT UR5, UR5, 0x3, URZ, 0xc0, !UPT ;  /* 0x0000000305057892 */ /* 0x000fe4000f8ec0ff */
[----:B------:R-:W-:Y:S01]  /*0110*/  UIADD3 UR7, UPT, UPT, -UR6, URZ, URZ ;  /* 0x000000ff06077290 */ /* 0x000fe2000fffe1ff */
[----:B0-----:R-:W-:-:S04]  /*0120*/  LEA R3, P0, R2, UR12, 0x2 ;  /* 0x0000000c02037c11 */ /* 0x001fc8000f8010ff */
[----:B------:R-:W-:Y:S02]  /*0130*/  IADD3 R3, P1, PT, R3, 0x10, RZ ;  /* 0x0000001003037810 */ /* 0x000fe40007f3e0ff */
[----:B------:R-:W-:-:S04]  /*0140*/  LEA.HI.X R6, R2, UR13, RZ, 0x2, P0 ;  /* 0x0000000d02067c11 */ /* 0x000fc800080f14ff */
[----:B------:R-:W-:-:S07]  /*0150*/  IADD3.X R6, PT, PT, RZ, R6, RZ, P1, !PT ;  /* 0x00000006ff067210 */ /* 0x000fce0000ffe4ff */
.L_x_22:
[----:B0-----:R-:W0:Y:S01]  /*0160*/  LDCU UR12, c[0x0][0x398] ;  /* 0x00007300ff0c77ac */ /* 0x001e220008000800 */
[----:B------:R-:W-:Y:S01]  /*0170*/  IMAD.MOV.U32 R10, RZ, RZ, RZ ;  /* 0x000000ffff0a7224 */ /* 0x000fe200078e00ff */
[----:B------:R-:W-:Y:S01]  /*0180*/  UMOV UR4, URZ ;  /* 0x000000ff00047c82 */ /* 0x000fe20008000000 */
[----:B0-----:R-:W-:-:S09]  /*0190*/  UISETP.GE.U32.AND UP0, UPT, UR12, 0x8, UPT ;  /* 0x000000080c00788c */ /* 0x001fd2000bf06070 */
[----:B------:R-:W-:Y:S05]  /*01a0*/  BRA.U !UP0, `(.L_x_17) ;  /* 0x0000000108f47547 */ /* 0x000fea000b800000 */
[----:B------:R-:W0:Y:S01]  /*01b0*/  LDC R8, c[0x0][0x39c] ;  /* 0x0000e700ff087b82 */ /* 0x000e220000000800 */
[----:B------:R-:W-:Y:S01]  /*01c0*/  MOV R10, RZ ;  /* 0x000000ff000a7202 */ /* 0x000fe20000000f00 */
[----:B------:R-:W-:Y:S01]  /*01d0*/  IMAD.MOV.U32 R26, RZ, RZ, R6 ;  /* 0x000000ffff1a7224 */ /* 0x000fe200078e0006 */
[----:B------:R-:W-:Y:S01]  /*01e0*/  MOV R24, R3 ;  /* 0x0000000300187202 */ /* 0x000fe20000000f00 */
[----:B------:R-:W-:-:S04]  /*01f0*/  UMOV UR4, UR7 ;  /* 0x0000000700047c82 */ /* 0x000fc80008000000 */
[----:B------:R-:W1:Y:S01]  /*0200*/  LDC.64 R12, c[0x0][0x388] ;  /* 0x0000e200ff0c7b82 */ /* 0x000e620000000a00 */
[----:B0-----:R-:W-:Y:S01]  /*0210*/  IADD3 R7, PT, PT, R5, R8, RZ ;  /* 0x0000000805077210 */ /* 0x001fe20007ffe0ff */
[C-C-:B------:R-:W-:Y:S01]  /*0220*/  IMAD R11, R8.reuse, 0x3, R5.reuse ;  /* 0x00000003080b7824 */ /* 0x140fe200078e0205 */
[C---:B------:R-:W-:Y:S01]  /*0230*/  LEA R9, R8.reuse, R5, 0x1 ;  /* 0x0000000508097211 */ /* 0x040fe200078e08ff */
[C-C-:B------:R-:W-:Y:S02]  /*0240*/  IMAD R25, R8.reuse, 0x4, R5.reuse ;  /* 0x0000000408197824 */ /* 0x140fe400078e0205 */
[C-C-:B------:R-:W-:Y:S02]  /*0250*/  IMAD R27, R8.reuse, 0x5, R5.reuse ;  /* 0x00000005081b7824 */ /* 0x140fe400078e0205 */
[C-C-:B------:R-:W-:Y:S02]  /*0260*/  IMAD R29, R8.reuse, 0x6, R5.reuse ;  /* 0x00000006081d7824 */ /* 0x140fe400078e0205 */
[----:B------:R-:W-:-:S02]  /*0270*/  IMAD R8, R8, 0x7, R5 ;  /* 0x0000000708087824 */ /* 0x000fc400078e0205 */
[----:B-1----:R-:W-:-:S07]  /*0280*/  IMAD.WIDE.U32 R16, R5, 0x4, R12 ;  /* 0x0000000405107825 */ /* 0x002fce00078e000c */
.L_x_18:
[----:B------:R-:W-:Y:S01]  /*0290*/  MOV R14, R24 ;  /* 0x00000018000e7202 */ /* 0x000fe20000000f00 */
[----:B------:R-:W2:Y:S01]  /*02a0*/  LDG.E R20, desc[UR10][R16.64] ;  /* 0x0000000a10147981 */ /* 0x000ea2000c1e1900 */
[----:B------:R-:W-:Y:S01]  /*02b0*/  MOV R15, R26 ;  /* 0x0000001a000f7202 */ /* 0x000fe20000000f00 */
[----:B------:R-:W-:-:S04]  /*02c0*/  IMAD.WIDE.U32 R18, R7, 0x4, R12 ;  /* 0x0000000407127825 */ /* 0x000fc800078e000c */
[----:B------:R-:W2:Y:S04]  /*02d0*/  LDG.E R21, desc[UR10][R14.64+-0x10] ;  /* 0xfffff00a0e157981 */ /* 0x000ea8000c1e1900 */
[----:B------:R0:W3:Y:S04]  /*02e0*/  LDG.E R22, desc[UR10][R18.64] ;  /* 0x0000000a12167981 */ /* 0x0000e8000c1e1900 */
[----:B------:R-:W3:Y:S04]  /*02f0*/  LDG.E R23, desc[UR10][R14.64+-0xc] ;  /* 0xfffff40a0e177981 */ /* 0x000ee8000c1e1900 */
[----:B------:R-:W4:Y:S01]  /*0300*/  LDG.E R26, desc[UR10][R14.64+-0x8] ;  /* 0xfffff80a0e1a7981 */ /* 0x000f22000c1e1900 */
[----:B0-----:R-:W-:-:S03]  /*0310*/  IMAD.WIDE.U32 R18, R9, 0x4, R12 ;  /* 0x0000000409127825 */ /* 0x001fc600078e000c */
[----:B------:R-:W5:Y:S04]  /*0320*/  LDG.E R28, desc[UR10][R14.64] ;  /* 0x0000000a0e1c7981 */ /* 0x000f68000c1e1900 */
[----:B------:R-:W4:Y:S01]  /*0330*/  LDG.E R24, desc[UR10][R18.64] ;  /* 0x0000000a12187981 */ /* 0x000f22000c1e1900 */
[----:B--2---:R-:W-:Y:S02]  /*0340*/  IMAD R10, R21, R20, R10 ;  /* 0x00000014150a7224 */ /* 0x004fe400078e020a */
[----:B------:R-:W-:-:S04]  /*0350*/  IMAD.WIDE.U32 R20, R11, 0x4, R12 ;  /* 0x000000040b147825 */ /* 0x000fc800078e000c */
[----:B---3--:R-:W-:Y:S02]  /*0360*/  IMAD R10, R23, R22, R10 ;  /* 0x00000016170a7224 */ /* 0x008fe400078e020a */
[----:B------:R-:W2:Y:S01]  /*0370*/  LDG.E R20, desc[UR10][R20.64] ;  /* 0x0000000a14147981 */ /* 0x000ea2000c1e1900 */
[----:B------:R-:W-:-:S05]  /*0380*/  IMAD.WIDE.U32 R22, R25, 0x4, R12 ;  /* 0x0000000419167825 */ /* 0x000fca00078e000c */
[----:B------:R0:W5:Y:S04]  /*0390*/  LDG.E R19, desc[UR10][R22.64] ;  /* 0x0000000a16137981 */ /* 0x000168000c1e1900 */
[----:B------:R-:W2:Y:S01]  /*03a0*/  LDG.E R21, desc[UR10][R14.64+-0x4] ;  /* 0xfffffc0a0e157981 */ /* 0x000ea2000c1e1900 */
[----:B----4-:R-:W-:-:S03]  /*03b0*/  IMAD R10, R26, R24, R10 ;  /* 0x000000181a0a7224 */ /* 0x010fc600078e020a */
[----:B------:R-:W3:Y:S01]  /*03c0*/  LDG.E R24, desc[UR10][R14.64+0x4] ;  /* 0x0000040a0e187981 */ /* 0x000ee2000c1e1900 */
[----:B0-----:R-:W-:-:S05]  /*03d0*/  IMAD.WIDE.U32 R22, R27, 0x4, R12 ;  /* 0x000000041b167825 */ /* 0x001fca00078e000c */
[----:B------:R-:W3:Y:S01]  /*03e0*/  LDG.E R26, desc[UR10][R22.64] ;  /* 0x0000000a161a7981 */ /* 0x000ee2000c1e1900 */
[----:B--2---:R-:W-:-:S04]  /*03f0*/  IMAD R10, R21, R20, R10 ;  /* 0x00000014150a7224 */ /* 0x004fc800078e020a */
[----:B-----5:R-:W-:Y:S02]  /*0400*/  IMAD R10, R28, R19, R10 ;  /* 0x000000131c0a7224 */ /* 0x020fe400078e020a */
[--C-:B------:R-:W-:Y:S01]  /*0410*/  IMAD.WIDE.U32 R18, R29, 0x4, R12.reuse ;  /* 0x000000041d127825 */ /* 0x100fe200078e000c */
[----:B------:R-:W2:Y:S03]  /*0420*/  LDG.E R28, desc[UR10][R14.64+0x8] ;  /* 0x0000080a0e1c7981 */ /* 0x000ea6000c1e1900 */
[----:B------:R-:W-:Y:S02]  /*0430*/  IMAD.WIDE.U32 R20, R8, 0x4, R12 ;  /* 0x0000000408147825 */ /* 0x000fe400078e000c */
[----:B------:R-:W2:Y:S04]  /*0440*/  LDG.E R18, desc[UR10][R18.64] ;  /* 0x0000000a12127981 */ /* 0x000ea8000c1e1900 */
[----:B------:R-:W4:Y:S04]  /*0450*/  LDG.E R20, desc[UR10][R20.64] ;  /* 0x0000000a14147981 */ /* 0x000f28000c1e1900 */
[----:B------:R-:W4:Y:S01]  /*0460*/  LDG.E R19, desc[UR10][R14.64+0xc] ;  /* 0x00000c0a0e137981 */ /* 0x000f22000c1e1900 */
[----:B------:R-:W-:Y:S01]  /*0470*/  UIADD3 UR4, UPT, UPT, UR4, 0x8, URZ ;  /* 0x0000000804047890 */ /* 0x000fe2000fffe0ff */
[----:B---3--:R-:W-:-:S03]  /*0480*/  IMAD R10, R24, R26, R10 ;  /* 0x0000001a180a7224 */ /* 0x008fc600078e020a */
[----:B------:R-:W-:Y:S01]  /*0490*/  UISETP.NE.AND UP0, UPT, UR4, URZ, UPT ;  /* 0x000000ff0400728c */ /* 0x000fe2000bf05270 */
[----:B------:R-:W-:Y:S01]  /*04a0*/  IADD3 R24, P0, PT, R14, 0x20, RZ ;  /* 0x000000200e187810 */ /* 0x000fe20007f1e0ff */
[C---:B------:R-:W-:Y:S01]  /*04b0*/  IMAD.IADD R25, R4.reuse, 0x1, R25 ;  /* 0x0000000104197824 */ /* 0x040fe200078e0219 */
[C---:B------:R-:W-:Y:S01]  /*04c0*/  IADD3 R7, PT, PT, R4.reuse, R7, RZ ;  /* 0x0000000704077210 */ /* 0x040fe20007ffe0ff */
[C---:B------:R-:W-:Y:S01]  /*04d0*/  IMAD.WIDE.U32 R16, R4.reuse, 0x4, R16 ;  /* 0x0000000404107825 */ /* 0x040fe200078e0010 */
[C---:B------:R-:W-:Y:S02]  /*04e0*/  IADD3 R9, PT, PT, R4.reuse, R9, RZ ;  /* 0x0000000904097210 */ /* 0x040fe40007ffe0ff */
[C---:B------:R-:W-:Y:S01]  /*04f0*/  IADD3 R11, PT, PT, R4.reuse, R11, RZ ;  /* 0x0000000b040b7210 */ /* 0x040fe20007ffe0ff */
[----:B------:R-:W-:Y:S01]  /*0500*/  IMAD.X R26, RZ, RZ, R15, P0 ;  /* 0x000000ffff1a7224 */ /* 0x000fe200000e060f */
[C---:B------:R-:W-:Y:S02]  /*0510*/  IADD3 R27, PT, PT, R4.reuse, R27, RZ ;  /* 0x0000001b041b7210 */ /* 0x040fe40007ffe0ff */
[----:B------:R-:W-:-:S02]  /*0520*/  IADD3 R29, PT, PT, R4, R29, RZ ;  /* 0x0000001d041d7210 */ /* 0x000fc40007ffe0ff */
[----:B------:R-:W-:Y:S01]  /*0530*/  IADD3 R8, PT, PT, R4, R8, RZ ;  /* 0x0000000804087210 */ /* 0x000fe20007ffe0ff */
[----:B--2---:R-:W-:-:S04]  /*0540*/  IMAD R10, R28, R18, R10 ;  /* 0x000000121c0a7224 */ /* 0x004fc800078e020a */
[----:B----4-:R-:W-:Y:S01]  /*0550*/  IMAD R10, R19, R20, R10 ;  /* 0x00000014130a7224 */ /* 0x010fe200078e020a */
[----:B------:R-:W-:Y:S06]  /*0560*/  BRA.U UP0, `(.L_x_18) ;  /* 0xfffffffd00487547 */ /* 0x000fec000b83ffff */
[----:B------:R-:W-:-:S05]  /*0570*/  UMOV UR4, UR6 ;  /* 0x0000000600047c82 */ /* 0x000fca0008000000 */
.L_x_17:
[----:B------:R-:W-:-:S09]  /*0580*/  UISETP.NE.AND UP0, UPT, UR8, URZ, UPT ;  /* 0x000000ff0800728c */ /* 0x000fd2000bf05270 */
[----:B------:R-:W-:Y:S05]  /*0590*/  BRA.U !UP0, `(.L_x_19) ;  /* 0x00000005081c7547 */ /* 0x000fea000b800000 */
[----:B------:R-:W-:Y:S02]  /*05a0*/  UIADD3 UR9, UPT, UPT, UR8, -0x1, URZ ;  /* 0xffffffff08097890 */ /* 0x000fe4000fffe0ff */
[----:B------:R-:W-:Y:S02]  /*05b0*/  UISETP.NE.AND UP1, UPT, UR5, URZ, UPT ;  /* 0x000000ff0500728c */ /* 0x000fe4000bf25270 */
[----:B------:R-:W-:-:S09]  /*05c0*/  UISETP.GE.U32.AND UP0, UPT, UR9, 0x3, UPT ;  /* 0x000000030900788c */ /* 0x000fd2000bf06070 */
[----:B------:R-:W-:Y:S05]  /*05d0*/  BRA.U !UP0, `(.L_x_20) ;  /* 0x00000001087c7547 */ /* 0x000fea000b800000 */
[----:B------:R-:W0:Y:S01]  /*05e0*/  LDC R22, c[0x0][0x39c] ;  /* 0x0000e700ff167b82 */ /* 0x000e220000000800 */
[----:B------:R-:W1:Y:S01]  /*05f0*/  LDCU.64 UR14, c[0x0][0x380] ;  /* 0x00007000ff0e77ac */ /* 0x000e620008000a00 */
[C---:B------:R-:W-:Y:S01]  /*0600*/  VIADD R7, R2.reuse, UR4 ;  /* 0x0000000402077c36 */ /* 0x040fe20008000000 */
[----:B------:R-:W-:-:S04]  /*0610*/  IADD3 R11, P0, PT, R2, UR4, RZ ;  /* 0x00000004020b7c10 */ /* 0x000fc8000ff1e0ff */
[----:B------:R-:W-:Y:S01]  /*0620*/  IADD3.X R20, PT, PT, RZ, RZ, RZ, P0, !PT ;  /* 0x000000ffff147210 */ /* 0x000fe200007fe4ff */
[----:B------:R-:W2:Y:S08]  /*0630*/  LDC.64 R16, c[0x0][0x380] ;  /* 0x0000e000ff107b82 */ /* 0x000eb00000000a00 */
[----:B------:R-:W3:Y:S01]  /*0640*/  LDC.64 R12, c[0x0][0x388] ;  /* 0x0000e200ff0c7b82 */ /* 0x000ee20000000a00 */
[----:B-1----:R-:W-:Y:S01]  /*0650*/  LEA R8, P0, R11, UR14, 0x2 ;  /* 0x0000000e0b087c11 */ /* 0x002fe2000f8010ff */
[----:B0-----:R-:W-:-:S05]  /*0660*/  IMAD R19, R22, UR4, R5 ;  /* 0x0000000416137c24 */ /* 0x001fca000f8e0205 */
[----:B------:R-:W-:Y:S01]  /*0670*/  IADD3 R9, PT, PT, R19, R22, RZ ;  /* 0x0000001613097210 */ /* 0x000fe20007ffe0ff */
[----:B--2---:R-:W-:-:S03]  /*0680*/  IMAD.WIDE.U32 R16, R7, 0x4, R16 ;  /* 0x0000000407107825 */ /* 0x004fc600078e0010 */
[----:B------:R-:W-:-:S03]  /*0690*/  IADD3 R7, PT, PT, R9, R22, RZ ;  /* 0x0000001609077210 */ /* 0x000fc60007ffe0ff */
[----:B------:R-:W2:Y:S01]  /*06a0*/  LDG.E R17, desc[UR10][R16.64] ;  /* 0x0000000a10117981 */ /* 0x000ea2000c1e1900 */
[----:B---3--:R-:W-:-:S04]  /*06b0*/  IMAD.WIDE.U32 R18, R19, 0x4, R12 ;  /* 0x0000000413127825 */ /* 0x008fc800078e000c */
[----:B------:R-:W-:Y:S01]  /*06c0*/  IMAD.WIDE.U32 R14, R9, 0x4, R12 ;  /* 0x00000004090e7825 */ /* 0x000fe200078e000c */
[----:B------:R-:W-:Y:S01]  /*06d0*/  LEA.HI.X R9, R11, UR15, R20, 0x2, P0 ;  /* 0x0000000f0b097c11 */ /* 0x000fe200080f1414 */
[----:B------:R-:W2:Y:S02]  /*06e0*/  LDG.E R18, desc[UR10][R18.64] ;  /* 0x0000000a12127981 */ /* 0x000ea4000c1e1900 */
[C---:B------:R-:W-:Y:S02]  /*06f0*/  IMAD.WIDE.U32 R20, R7.reuse, 0x4, R12 ;  /* 0x0000000407147825 */ /* 0x040fe400078e000c */
[----:B------:R-:W3:Y:S02]  /*0700*/  LDG.E R14, desc[UR10][R14.64] ;  /* 0x0000000a0e0e7981 */ /* 0x000ee4000c1e1900 */
[----:B------:R-:W-:Y:S02]  /*0710*/  IMAD.IADD R7, R7, 0x1, R22 ;  /* 0x0000000107077824 */ /* 0x000fe400078e0216 */
[----:B------:R-:W3:Y:S02]  /*0720*/  LDG.E R22, desc[UR10][R8.64+0x4] ;  /* 0x0000040a08167981 */ /* 0x000ee4000c1e1900 */
[----:B------:R-:W-:-:S02]  /*0730*/  IMAD.WIDE.U32 R12, R7, 0x4, R12 ;  /* 0x00000004070c7825 */ /* 0x000fc400078e000c */
        /* <DEDUP_REMOVED lines=9> */
.L_x_20:
[----:B------:R-:W-:Y:S05]  /*07d0*/  BRA.U !UP1, `(.L_x_19) ;  /* 0x00000001098c7547 */ /* 0x000fea000b800000 */
[----:B------:R-:W-:Y:S02]  /*07e0*/  UISETP.NE.AND UP0, UPT, UR5, 0x1, UPT ;  /* 0x000000010500788c */ /* 0x000fe4000bf05270 */
[----:B------:R-:W-:-:S07]  /*07f0*/  ULOP3.LUT UP1, URZ, UR12, 0x1, URZ, 0xc0, !UPT ;  /* 0x000000010cff7892 */ /* 0x000fce000f82c0ff */
[----:B------:R-:W-:Y:S05]  /*0800*/  BRA.U !UP0, `(.L_x_21) ;  /* 0x0000000108547547 */ /* 0x000fea000b800000 */
[----:B------:R-:W0:Y:S01]  /*0810*/  LDC R16, c[0x0][0x39c] ;  /* 0x0000e700ff107b82 */ /* 0x000e220000000800 */
[----:B------:R-:W1:Y:S01]  /*0820*/  LDCU.64 UR12, c[0x0][0x380] ;  /* 0x00007000ff0c77ac */ /* 0x000e620008000a00 */
[C---:B------:R-:W-:Y:S02]  /*0830*/  IADD3 R7, PT, PT, R2.reuse, UR4, RZ ;  /* 0x0000000402077c10 */ /* 0x040fe4000fffe0ff */
[----:B------:R-:W-:-:S04]  /*0840*/  IADD3 R11, P0, PT, R2, UR4, RZ ;  /* 0x00000004020b7c10 */ /* 0x000fc8000ff1e0ff */
[----:B------:R-:W2:Y:S01]  /*0850*/  LDC.64 R14, c[0x0][0x380] ;  /* 0x0000e000ff0e7b82 */ /* 0x000ea20000000a00 */
[----:B------:R-:W-:-:S07]  /*0860*/  IADD3.X R18, PT, PT, RZ, RZ, RZ, P0, !PT ;  /* 0x000000ffff127210 */ /* 0x000fce00007fe4ff */
[----:B------:R-:W3:Y:S01]  /*0870*/  LDC.64 R8, c[0x0][0x388] ;  /* 0x0000e200ff087b82 */ /* 0x000ee20000000a00 */
[----:B-1----:R-:W-:-:S04]  /*0880*/  LEA R12, P0, R11, UR12, 0x2 ;  /* 0x0000000c0b0c7c11 */ /* 0x002fc8000f8010ff */
[----:B------:R-:W-:Y:S01]  /*0890*/  LEA.HI.X R13, R11, UR13, R18, 0x2, P0 ;  /* 0x0000000d0b0d7c11 */ /* 0x000fe200080f1412 */
[----:B0-----:R-:W-:-:S05]  /*08a0*/  IMAD R17, R16, UR4, R5 ;  /* 0x0000000410117c24 */ /* 0x001fca000f8e0205 */
[----:B------:R-:W4:Y:S01]  /*08b0*/  LDG.E R13, desc[UR10][R12.64+0x4] ;  /* 0x0000040a0c0d7981 */ /* 0x000f22000c1e1900 */
[----:B--2---:R-:W-:Y:S01]  /*08c0*/  IMAD.WIDE.U32 R14, R7, 0x4, R14 ;  /* 0x00000004070e7825 */ /* 0x004fe200078e000e */
[----:B------:R-:W-:-:S05]  /*08d0*/  IADD3 R7, PT, PT, R17, R16, RZ ;  /* 0x0000001011077210 */ /* 0x000fca0007ffe0ff */
[----:B------:R-:W2:Y:S01]  /*08e0*/  LDG.E R15, desc[UR10][R14.64] ;  /* 0x0000000a0e0f7981 */ /* 0x000ea2000c1e1900 */
[----:B---3--:R-:W-:-:S04]  /*08f0*/  IMAD.WIDE.U32 R16, R17, 0x4, R8 ;  /* 0x0000000411107825 */ /* 0x008fc800078e0008 */
[----:B------:R-:W-:Y:S02]  /*0900*/  IMAD.WIDE.U32 R8, R7, 0x4, R8 ;  /* 0x0000000407087825 */ /* 0x000fe400078e0008 */
[----:B------:R-:W2:Y:S04]  /*0910*/  LDG.E R16, desc[UR10][R16.64] ;  /* 0x0000000a10107981 */ /* 0x000ea8000c1e1900 */
[----:B------:R-:W4:Y:S01]  /*0920*/  LDG.E R8, desc[UR10][R8.64] ;  /* 0x0000000a08087981 */ /* 0x000f22000c1e1900 */
[----:B------:R-:W-:Y:S01]  /*0930*/  UIADD3 UR4, UPT, UPT, UR4, 0x2, URZ ;  /* 0x0000000204047890 */ /* 0x000fe2000fffe0ff */
[----:B--2---:R-:W-:-:S04]  /*0940*/  IMAD R10, R15, R16, R10 ;  /* 0x000000100f0a7224 */ /* 0x004fc800078e020a */
[----:B----4-:R-:W-:-:S07]  /*0950*/  IMAD R10, R13, R8, R10 ;  /* 0x000000080d0a7224 */ /* 0x010fce00078e020a */
.L_x_21:
[----:B------:R-:W-:Y:S05]  /*0960*/  BRA.U !UP1, `(.L_x_19) ;  /* 0x0000000109287547 */ /* 0x000fea000b800000 */
[----:B------:R-:W0:Y:S01]  /*0970*/  LDC R14, c[0x0][0x39c] ;  /* 0x0000e700ff0e7b82 */ /* 0x000e220000000800 */
[----:B------:R-:W-:-:S07]  /*0980*/  VIADD R7, R2, UR4 ;  /* 0x0000000402077c36 */ /* 0x000fce0008000000 */
[----:B------:R-:W1:Y:S08]  /*0990*/  LDC.64 R8, c[0x0][0x380] ;  /* 0x0000e000ff087b82 */ /* 0x000e700000000a00 */
[----:B------:R-:W2:Y:S01]  /*09a0*/  LDC.64 R12, c[0x0][0x388] ;  /* 0x0000e200ff0c7b82 */ /* 0x000ea20000000a00 */
[----:B0-----:R-:W-:Y:S02]  /*09b0*/  IMAD R11, R14, UR4, R5 ;  /* 0x000000040e0b7c24 */ /* 0x001fe4000f8e0205 */
[----:B-1----:R-:W-:-:S06]  /*09c0*/  IMAD.WIDE.U32 R8, R7, 0x4, R8 ;  /* 0x0000000407087825 */ /* 0x002fcc00078e0008 */
[----:B------:R-:W3:Y:S01]  /*09d0*/  LDG.E R9, desc[UR10][R8.64] ;  /* 0x0000000a08097981 */ /* 0x000ee2000c1e1900 */
[----:B--2---:R-:W-:-:S06]  /*09e0*/  IMAD.WIDE.U32 R12, R11, 0x4, R12 ;  /* 0x000000040b0c7825 */ /* 0x004fcc00078e000c */
[----:B------:R-:W3:Y:S02]  /*09f0*/  LDG.E R12, desc[UR10][R12.64] ;  /* 0x0000000a0c0c7981 */ /* 0x000ee4000c1e1900 */
[----:B---3--:R-:W-:-:S07]  /*0a00*/  IMAD R10, R9, R12, R10 ;  /* 0x0000000c090a7224 */ /* 0x008fce00078e020a */
.L_x_19:
[----:B------:R-:W0:Y:S01]  /*0a10*/  LDCU UR4, c[0x0][0x39c] ;  /* 0x00007380ff0477ac */ /* 0x000e220008000800 */
[----:B------:R-:W1:Y:S01]  /*0a20*/  LDC.64 R8, c[0x0][0x390] ;  /* 0x0000e400ff087b82 */ /* 0x000e620000000a00 */
[----:B------:R-:W-:Y:S02]  /*0a30*/  IADD3 R7, PT, PT, R0, R5, RZ ;  /* 0x0000000500077210 */ /* 0x000fe40007ffe0ff */
[----:B------:R-:W-:-:S04]  /*0a40*/  IADD3 R5, PT, PT, R5, 0x1, RZ ;  /* 0x0000000105057810 */ /* 0x000fc80007ffe0ff */
[----:B0-----:R-:W-:Y:S01]  /*0a50*/  ISETP.NE.AND P0, PT, R5, UR4, PT ;  /* 0x0000000405007c0c */ /* 0x001fe2000bf05270 */
[----:B-1----:R-:W-:-:S05]  /*0a60*/  IMAD.WIDE.U32 R8, R7, 0x4, R8 ;  /* 0x0000000407087825 */ /* 0x002fca00078e0008 */
[----:B------:R0:W-:Y:S07]  /*0a70*/  STG.E desc[UR10][R8.64], R10 ;  /* 0x0000000a08007986 */ /* 0x0001ee000c10190a */
[----:B------:R-:W-:Y:S05]  /*0a80*/  @!P0 EXIT ;  /* 0x000000000000894d */ /* 0x000fea0003800000 */
[----:B------:R-:W-:Y:S05]  /*0a90*/  BRA `(.L_x_22) ;  /* 0xfffffff400b07947 */ /* 0x000fea000383ffff */
.L_x_16:
[C---:B------:R-:W-:Y:S01]  /*0aa0*/  ISETP.GE.U32.AND P1, PT, R11.reuse, 0x8, PT ;  /* 0x000000080b00780c */ /* 0x040fe20003f26070 */
[----:B------:R-:W-:Y:S01]  /*0ab0*/  HFMA2 R3, -RZ, RZ, 0, 0 ;  /* 0x00000000ff037431 */ /* 0x000fe200000001ff */
[----:B------:R-:W-:-:S04]  /*0ac0*/  LOP3.LUT R2, R11, 0x7, RZ, 0xc0, !PT ;  /* 0x000000070b027812 */ /* 0x000fc800078ec0ff */
[----:B------:R-:W-:-:S07]  /*0ad0*/  ISETP.NE.AND P0, PT, R2, RZ, PT ;  /* 0x000000ff0200720c */ /* 0x000fce0003f05270 */
[----:B------:R-:W-:Y:S06]  /*0ae0*/  @!P1 BRA `(.L_x_23) ;  /* 0x0000000000409947 */ /* 0x000fec0003800000 */
[----:B------:R-:W0:Y:S01]  /*0af0*/  LDC.64 R6, c[0x0][0x390] ;  /* 0x0000e400ff067b82 */ /* 0x000e220000000a00 */
[----:B------:R-:W-:Y:S01]  /*0b00*/  LOP3.LUT R3, R11, 0x7ffffff8, RZ, 0xc0, !PT ;  /* 0x7ffffff80b037812 */ /* 0x000fe200078ec0ff */
[----:B------:R-:W-:-:S06]  /*0b10*/  UMOV UR4, URZ ;  /* 0x000000ff00047c82 */ /* 0x000fcc0008000000 */
.L_x_24:
[----:B-1----:R-:W-:Y:S01]  /*0b20*/  VIADD R5, R0, UR4 ;  /* 0x0000000400057c36 */ /* 0x002fe20008000000 */
[----:B------:R-:W-:-:S03]  /*0b30*/  UIADD3 UR4, UPT, UPT, UR4, 0x8, URZ ;  /* 0x0000000804047890 */ /* 0x000fc6000fffe0ff */
[----:B0-----:R-:W-:-:S03]  /*0b40*/  IMAD.WIDE.U32 R4, R5, 0x4, R6 ;  /* 0x0000000405047825 */ /* 0x001fc600078e0006 */
[----:B------:R-:W-:Y:S02]  /*0b50*/  ISETP.NE.AND P1, PT, R3, UR4, PT ;  /* 0x0000000403007c0c */ /* 0x000fe4000bf25270 */
[----:B------:R1:W-:Y:S04]  /*0b60*/  STG.E desc[UR10][R4.64], RZ ;  /* 0x000000ff04007986 */ /* 0x0003e8000c10190a */
[----:B------:R1:W-:Y:S04]  /*0b70*/  STG.E desc[UR10][R4.64+0x4], RZ ;  /* 0x000004ff04007986 */ /* 0x0003e8000c10190a */
[----:B------:R1:W-:Y:S04]  /*0b80*/  STG.E desc[UR10][R4.64+0x8], RZ ;  /* 0x000008ff04007986 */ /* 0x0003e8000c10190a */
[----:B------:R1:W-:Y:S04]  /*0b90*/  STG.E desc[UR10][R4.64+0xc], RZ ;  /* 0x00000cff04007986 */ /* 0x0003e8000c10190a */
[----:B------:R1:W-:Y:S04]  /*0ba0*/  STG.E desc[UR10][R4.64+0x10], RZ ;  /* 0x000010ff04007986 */ /* 0x0003e8000c10190a */
[----:B------:R1:W-:Y:S04]  /*0bb0*/  STG.E desc[UR10][R4.64+0x14], RZ ;  /* 0x000014ff04007986 */ /* 0x0003e8000c10190a */
[----:B------:R1:W-:Y:S04]  /*0bc0*/  STG.E desc[UR10][R4.64+0x18], RZ ;  /* 0x000018ff04007986 */ /* 0x0003e8000c10190a */
[----:B------:R1:W-:Y:S01]  /*0bd0*/  STG.E desc[UR10][R4.64+0x1c], RZ ;  /* 0x00001cff04007986 */ /* 0x0003e2000c10190a */
[----:B------:R-:W-:Y:S05]  /*0be0*/  @P1 BRA `(.L_x_24) ;  /* 0xfffffffc00cc1947 */ /* 0x000fea000383ffff */
.L_x_23:
[----:B------:R-:W-:Y:S05]  /*0bf0*/  @!P0 EXIT ;  /* 0x000000000000894d */ /* 0x000fea0003800000 */
[----:B------:R-:W-:Y:S02]  /*0c00*/  ISETP.GE.U32.AND P1, PT, R2, 0x4, PT ;  /* 0x000000040200780c */ /* 0x000fe40003f26070 */
[----:B------:R-:W-:-:S04]  /*0c10*/  LOP3.LUT R8, R11, 0x3, RZ, 0xc0, !PT ;  /* 0x000000030b087812 */ /* 0x000fc800078ec0ff */
[----:B------:R-:W-:-:S07]  /*0c20*/  ISETP.NE.AND P0, PT, R8, RZ, PT ;  /* 0x000000ff0800720c */ /* 0x000fce0003f05270 */
[----:B------:R-:W-:Y:S06]  /*0c30*/  @!P1 BRA `(.L_x_25) ;  /* 0x0000000000349947 */ /* 0x000fec0003800000 */
[----:B-1----:R-:W0:Y:S01]  /*0c40*/  LDC.64 R4, c[0x0][0x390] ;  /* 0x0000e400ff047b82 */ /* 0x002e220000000a00 */
[----:B------:R-:W1:Y:S01]  /*0c50*/  LDCU.64 UR4, c[0x0][0x390] ;  /* 0x00007200ff0477ac */ /* 0x000e620008000a00 */
[CC--:B------:R-:W-:Y:S02]  /*0c60*/  IADD3 R2, P1, PT, R0.reuse, R3.reuse, RZ ;  /* 0x0000000300027210 */ /* 0x0c0fe40007f3e0ff */
[----:B------:R-:W-:Y:S02]  /*0c70*/  IADD3 R7, PT, PT, R0, R3, RZ ;  /* 0x0000000300077210 */ /* 0x000fe40007ffe0ff */
[----:B------:R-:W-:Y:S02]  /*0c80*/  IADD3.X R9, PT, PT, RZ, RZ, RZ, P1, !PT ;  /* 0x000000ffff097210 */ /* 0x000fe40000ffe4ff */
[----:B------:R-:W-:Y:S02]  /*0c90*/  IADD3 R3, PT, PT, R3, 0x4, RZ ;  /* 0x0000000403037810 */ /* 0x000fe40007ffe0ff */
[----:B-1----:R-:W-:Y:S01]  /*0ca0*/  LEA R6, P1, R2, UR4, 0x2 ;  /* 0x0000000402067c11 */ /* 0x002fe2000f8210ff */
[----:B0-----:R-:W-:-:S03]  /*0cb0*/  IMAD.WIDE.U32 R4, R7, 0x4, R4 ;  /* 0x0000000407047825 */ /* 0x001fc600078e0004 */
[----:B------:R-:W-:Y:S02]  /*0cc0*/  LEA.HI.X R7, R2, UR5, R9, 0x2, P1 ;  /* 0x0000000502077c11 */ /* 0x000fe400088f1409 */
[----:B------:R0:W-:Y:S04]  /*0cd0*/  STG.E desc[UR10][R4.64], RZ ;  /* 0x000000ff04007986 */ /* 0x0001e8000c10190a */
[----:B------:R0:W-:Y:S04]  /*0ce0*/  STG.E desc[UR10][R6.64+0x4], RZ ;  /* 0x000004ff06007986 */ /* 0x0001e8000c10190a */
[----:B------:R0:W-:Y:S04]  /*0cf0*/  STG.E desc[UR10][R6.64+0x8], RZ ;  /* 0x000008ff06007986 */ /* 0x0001e8000c10190a */
[----:B------:R0:W-:Y:S02]  /*0d00*/  STG.E desc[UR10][R6.64+0xc], RZ ;  /* 0x00000cff06007986 */ /* 0x0001e4000c10190a */
.L_x_25:
[----:B------:R-:W-:Y:S05]  /*0d10*/  @!P0 EXIT ;  /* 0x000000000000894d */ /* 0x000fea0003800000 */
[----:B------:R-:W-:Y:S02]  /*0d20*/  ISETP.NE.AND P1, PT, R8, 0x1, PT ;  /* 0x000000010800780c */ /* 0x000fe40003f25270 */
[----:B------:R-:W-:-:S04]  /*0d30*/  LOP3.LUT R2, R11, 0x1, RZ, 0xc0, !PT ;  /* 0x000000010b027812 */ /* 0x000fc800078ec0ff */
[----:B------:R-:W-:-:S07]  /*0d40*/  ISETP.NE.U32.AND P0, PT, R2, 0x1, PT ;  /* 0x000000010200780c */ /* 0x000fce0003f05070 */
[----:B------:R-:W-:Y:S06]  /*0d50*/  @!P1 BRA `(.L_x_26) ;  /* 0x00000000002c9947 */ /* 0x000fec0003800000 */
[----:B01----:R-:W0:Y:S01]  /*0d60*/  LDC.64 R4, c[0x0][0x390] ;  /* 0x0000e400ff047b82 */ /* 0x003e220000000a00 */
[----:B------:R-:W1:Y:S01]  /*0d70*/  LDCU.64 UR4, c[0x0][0x390] ;  /* 0x00007200ff0477ac */ /* 0x000e620008000a00 */
[C---:B------:R-:W-:Y:S01]  /*0d80*/  IADD3 R2, P1, PT, R0.reuse, R3, RZ ;  /* 0x0000000300027210 */ /* 0x040fe20007f3e0ff */
[----:B------:R-:W-:Y:S01]  /*0d90*/  IMAD.IADD R7, R0, 0x1, R3 ;  /* 0x0000000100077824 */ /* 0x000fe200078e0203 */
[----:B------:R-:W-:Y:S02]  /*0da0*/  IADD3 R3, PT, PT, R3, 0x2, RZ ;  /* 0x0000000203037810 */ /* 0x000fe40007ffe0ff */
[----:B------:R-:W-:Y:S02]  /*0db0*/  IADD3.X R9, PT, PT, RZ, RZ, RZ, P1, !PT ;  /* 0x000000ffff097210 */ /* 0x000fe40000ffe4ff */
[----:B-1----:R-:W-:Y:S01]  /*0dc0*/  LEA R6, P1, R2, UR4, 0x2 ;  /* 0x0000000402067c11 */ /* 0x002fe2000f8210ff */
[----:B0-----:R-:W-:-:S03]  /*0dd0*/  IMAD.WIDE.U32 R4, R7, 0x4, R4 ;  /* 0x0000000407047825 */ /* 0x001fc600078e0004 */
[----:B------:R-:W-:Y:S02]  /*0de0*/  LEA.HI.X R7, R2, UR5, R9, 0x2, P1 ;  /* 0x0000000502077c11 */ /* 0x000fe400088f1409 */
[----:B------:R2:W-:Y:S04]  /*0df0*/  STG.E desc[UR10][R4.64], RZ ;  /* 0x000000ff04007986 */ /* 0x0005e8000c10190a */
[----:B------:R2:W-:Y:S03]  /*0e00*/  STG.E desc[UR10][R6.64+0x4], RZ ;  /* 0x000004ff06007986 */ /* 0x0005e6000c10190a */
.L_x_26:
[----:B------:R-:W-:Y:S05]  /*0e10*/  @P0 EXIT ;  /* 0x000000000000094d */ /* 0x000fea0003800000 */
[----:B012---:R-:W0:Y:S01]  /*0e20*/  LDC.64 R4, c[0x0][0x390] ;  /* 0x0000e400ff047b82 */ /* 0x007e220000000a00 */
[----:B------:R-:W-:-:S05]  /*0e30*/  IADD3 R3, PT, PT, R0, R3, RZ ;  /* 0x0000000300037210 */ /* 0x000fca0007ffe0ff */
[----:B0-----:R-:W-:-:S05]  /*0e40*/  IMAD.WIDE.U32 R2, R3, 0x4, R4 ;  /* 0x0000000403027825 */ /* 0x001fca00078e0004 */
[----:B------:R-:W-:Y:S01]  /*0e50*/  STG.E desc[UR10][R2.64], RZ ;  /* 0x000000ff02007986 */ /* 0x000fe2000c10190a */
[----:B------:R-:W-:Y:S05]  /*0e60*/  EXIT ;  /* 0x000000000000794d */ /* 0x000fea0003800000 */
.L_x_27:
        /* <DEDUP_REMOVED lines=9> */
.L_x_30:


//--------------------- .nv.shared.reserved.0     --------------------------
	.section	.nv.shared.reserved.0,"aw",@nobits
	.weak		__nv_reservedSMEM_offset_0_alias
	.size		__nv_reservedSMEM_offset_0_alias, 0, 64
	.other		__nv_reservedSMEM_offset_0_alias,@"STO_CUDA_RESERVED_SHARED STV_DEFAULT"
__nv_reservedSMEM_offset_0_alias:
	.zero		0
	.zero		64


//--------------------- .nv.constant0._Z7mulMatCPiS_S_ii --------------------------
	.section	.nv.constant0._Z7mulMatCPiS_S_ii,"a",@progbits
	.sectionflags	@""
	.align	4
.nv.constant0._Z7mulMatCPiS_S_ii:
	.zero		928


//--------------------- .nv.constant0._Z7mulMatBPiS_S_ii --------------------------
	.section	.nv.constant0._Z7mulMatBPiS_S_ii,"a",@progbits
	.sectionflags	@""
	.align	4
.nv.constant0._Z7mulMatBPiS_S_ii:
	.zero		928


//--------------------- .nv.constant0._Z7mulMatAPiS_S_ii --------------------------
	.section	.nv.constant0._Z7mulMatAPiS_S_ii,"a",@progbits
	.sectionflags	@""
	.align	4
.nv.constant0._Z7mulMatAPiS_S_ii:
	.zero		928


//--------------------- SYMBOLS --------------------------

	.type		.nv.reservedSmem.offset0,@object
	.size		.nv.reservedSmem.offset0,0x4
